//
// Generated by NVIDIA NVVM Compiler
//
// Compiler Build ID: CL-36424714
// Cuda compilation tools, release 13.0, V13.0.88
// Based on NVVM 20.0.0
//

.version 9.0
.target sm_100
.address_size 64

	// .globl	gather_forward

.visible .entry gather_forward(
	.param .u64 gather_forward_param_0,
	.param .u64 .ptr .align 1 gather_forward_param_1,
	.param .u64 gather_forward_param_2,
	.param .u64 .ptr .align 1 gather_forward_param_3,
	.param .u64 .ptr .align 1 gather_forward_param_4,
	.param .u64 .ptr .align 1 gather_forward_param_5,
	.param .u64 gather_forward_param_6,
	.param .u64 .ptr .align 1 gather_forward_param_7,
	.param .u64 .ptr .align 1 gather_forward_param_8,
	.param .u64 .ptr .align 1 gather_forward_param_9,
	.param .u64 gather_forward_param_10
)
{
	.reg .pred 	%p<11>;
	.reg .b32 	%r<60>;
	.reg .b32 	%f<2>;
	.reg .b64 	%rd<100>;

	ld.param.u64 	%rd44, [gather_forward_param_0];
	ld.param.u64 	%rd35, [gather_forward_param_1];
	ld.param.u64 	%rd36, [gather_forward_param_2];
	ld.param.u64 	%rd45, [gather_forward_param_3];
	ld.param.u64 	%rd38, [gather_forward_param_5];
	ld.param.u64 	%rd39, [gather_forward_param_6];
	ld.param.u64 	%rd40, [gather_forward_param_7];
	ld.param.u64 	%rd41, [gather_forward_param_8];
	ld.param.u64 	%rd42, [gather_forward_param_9];
	ld.param.u64 	%rd43, [gather_forward_param_10];
	cvta.to.global.u64 	%rd1, %rd45;
	mov.u32 	%r21, %ctaid.x;
	mov.u32 	%r22, %ntid.x;
	mov.u32 	%r23, %tid.x;
	mad.lo.s32 	%r24, %r21, %r22, %r23;
	cvt.u64.u32 	%rd2, %r24;
	setp.le.u64 	%p1, %rd44, %rd2;
	@%p1 bra 	$L__BB0_17;
	setp.gt.u64 	%p2, %rd43, %rd36;
	add.s64 	%rd46, %rd39, -1;
	and.b64  	%rd47, %rd46, 4294967295;
	selp.b64 	%rd48, 0, %rd47, %p2;
	shl.b64 	%rd49, %rd48, 3;
	add.s64 	%rd50, %rd1, %rd49;
	ld.global.u64 	%rd3, [%rd50];
	not.b64 	%rd51, %rd48;
	add.s64 	%rd4, %rd36, %rd51;
	setp.eq.s64 	%p3, %rd4, 0;
	mov.b32 	%r53, 1;
	@%p3 bra 	$L__BB0_4;
	mov.b32 	%r53, 1;
	mov.b32 	%r51, 0;
	mov.b64 	%rd91, 0;
$L__BB0_3:
	not.b64 	%rd53, %rd91;
	add.s64 	%rd54, %rd36, %rd53;
	shl.b64 	%rd55, %rd54, 3;
	and.b64  	%rd56, %rd55, 34359738360;
	add.s64 	%rd57, %rd1, %rd56;
	ld.global.u32 	%r28, [%rd57];
	mul.lo.s32 	%r53, %r53, %r28;
	add.s32 	%r51, %r51, 1;
	cvt.u64.u32 	%rd91, %r51;
	setp.gt.u64 	%p4, %rd4, %rd91;
	@%p4 bra 	$L__BB0_3;
$L__BB0_4:
	cvt.u32.u64 	%r30, %rd2;
	cvt.u32.u64 	%r6, %rd3;
	div.u32 	%r55, %r30, %r53;
	setp.eq.s64 	%p5, %rd39, 0;
	cvta.to.global.u64 	%rd7, %rd40;
	cvta.to.global.u64 	%rd8, %rd41;
	mov.b32 	%r54, 0;
	mov.b64 	%rd95, 0;
	mov.u32 	%r56, %r54;
	@%p5 bra 	$L__BB0_10;
$L__BB0_5:
	not.b64 	%rd59, %rd95;
	add.s64 	%rd60, %rd39, %rd59;
	and.b64  	%rd10, %rd60, 4294967295;
	shl.b64 	%rd61, %rd60, 3;
	and.b64  	%rd62, %rd61, 34359738360;
	add.s64 	%rd63, %rd7, %rd62;
	ld.global.u64 	%rd11, [%rd63];
	and.b64  	%rd64, %rd11, -4294967296;
	setp.ne.s64 	%p6, %rd64, 0;
	@%p6 bra 	$L__BB0_7;
	cvt.u32.u64 	%r31, %rd11;
	div.u32 	%r32, %r55, %r31;
	mul.lo.s32 	%r33, %r32, %r31;
	sub.s32 	%r34, %r55, %r33;
	cvt.u64.u32 	%rd93, %r32;
	cvt.u64.u32 	%rd94, %r34;
	bra.uni 	$L__BB0_8;
$L__BB0_7:
	cvt.u64.u32 	%rd65, %r55;
	div.u64 	%rd93, %rd65, %rd11;
	mul.lo.s64 	%rd66, %rd93, %rd11;
	sub.s64 	%rd94, %rd65, %rd66;
$L__BB0_8:
	shl.b64 	%rd67, %rd10, 3;
	add.s64 	%rd68, %rd8, %rd67;
	ld.global.u64 	%rd69, [%rd68];
	cvt.u32.u64 	%r35, %rd69;
	cvt.u32.u64 	%r36, %rd94;
	mad.lo.s32 	%r56, %r35, %r36, %r56;
	cvt.u32.u64 	%r55, %rd93;
	add.s32 	%r54, %r54, 1;
	cvt.u64.u32 	%rd95, %r54;
	setp.gt.u64 	%p7, %rd39, %rd95;
	@%p7 bra 	$L__BB0_5;
	cvt.u64.u32 	%rd95, %r56;
$L__BB0_10:
	ld.param.u64 	%rd90, [gather_forward_param_4];
	cvt.u32.u64 	%r38, %rd2;
	mul.lo.s32 	%r39, %r53, %r6;
	div.u32 	%r40, %r38, %r39;
	cvta.to.global.u64 	%rd71, %rd38;
	shl.b64 	%rd72, %rd95, 3;
	add.s64 	%rd73, %rd71, %rd72;
	ld.global.u32 	%r41, [%rd73];
	rem.u32 	%r42, %r38, %r53;
	mad.lo.s32 	%r43, %r40, %r6, %r41;
	mad.lo.s32 	%r58, %r43, %r53, %r42;
	setp.eq.s64 	%p8, %rd36, 0;
	cvta.to.global.u64 	%rd21, %rd90;
	mov.b32 	%r57, 0;
	mov.b64 	%rd99, 0;
	mov.u32 	%r59, %r57;
	@%p8 bra 	$L__BB0_16;
$L__BB0_11:
	not.b64 	%rd74, %rd99;
	add.s64 	%rd75, %rd36, %rd74;
	cvt.u64.u32 	%rd23, %r58;
	and.b64  	%rd24, %rd75, 4294967295;
	shl.b64 	%rd76, %rd75, 3;
	and.b64  	%rd77, %rd76, 34359738360;
	add.s64 	%rd78, %rd1, %rd77;
	ld.global.u64 	%rd25, [%rd78];
	and.b64  	%rd79, %rd25, -4294967296;
	setp.ne.s64 	%p9, %rd79, 0;
	@%p9 bra 	$L__BB0_13;
	cvt.u32.u64 	%r44, %rd25;
	cvt.u32.u64 	%r45, %rd23;
	div.u32 	%r46, %r45, %r44;
	mul.lo.s32 	%r47, %r46, %r44;
	sub.s32 	%r48, %r45, %r47;
	cvt.u64.u32 	%rd97, %r46;
	cvt.u64.u32 	%rd98, %r48;
	bra.uni 	$L__BB0_14;
$L__BB0_13:
	div.u64 	%rd97, %rd23, %rd25;
	mul.lo.s64 	%rd80, %rd97, %rd25;
	sub.s64 	%rd98, %rd23, %rd80;
$L__BB0_14:
	shl.b64 	%rd81, %rd24, 3;
	add.s64 	%rd82, %rd21, %rd81;
	ld.global.u64 	%rd83, [%rd82];
	cvt.u32.u64 	%r49, %rd83;
	cvt.u32.u64 	%r50, %rd98;
	mad.lo.s32 	%r59, %r49, %r50, %r59;
	cvt.u32.u64 	%r58, %rd97;
	add.s32 	%r57, %r57, 1;
	cvt.u64.u32 	%rd99, %r57;
	setp.gt.u64 	%p10, %rd36, %rd99;
	@%p10 bra 	$L__BB0_11;
	cvt.u64.u32 	%rd99, %r59;
$L__BB0_16:
	cvta.to.global.u64 	%rd84, %rd35;
	shl.b64 	%rd85, %rd99, 2;
	add.s64 	%rd86, %rd84, %rd85;
	ld.global.f32 	%f1, [%rd86];
	cvta.to.global.u64 	%rd87, %rd42;
	shl.b64 	%rd88, %rd2, 2;
	add.s64 	%rd89, %rd87, %rd88;
	st.global.f32 	[%rd89], %f1;
$L__BB0_17:
	ret;

}
	// .globl	gather_backward
.visible .entry gather_backward(
	.param .u64 gather_backward_param_0,
	.param .u64 .ptr .align 1 gather_backward_param_1,
	.param .u64 gather_backward_param_2,
	.param .u64 .ptr .align 1 gather_backward_param_3,
	.param .u64 .ptr .align 1 gather_backward_param_4,
	.param .u64 .ptr .align 1 gather_backward_param_5,
	.param .u64 gather_backward_param_6,
	.param .u64 .ptr .align 1 gather_backward_param_7,
	.param .u64 .ptr .align 1 gather_backward_param_8,
	.param .u64 .ptr .align 1 gather_backward_param_9,
	.param .u64 gather_backward_param_10
)
{
	.reg .pred 	%p<11>;
	.reg .b32 	%r<60>;
	.reg .b32 	%f<3>;
	.reg .b64 	%rd<100>;

	ld.param.u64 	%rd44, [gather_backward_param_0];
	ld.param.u64 	%rd35, [gather_backward_param_1];
	ld.param.u64 	%rd36, [gather_backward_param_2];
	ld.param.u64 	%rd45, [gather_backward_param_3];
	ld.param.u64 	%rd38, [gather_backward_param_5];
	ld.param.u64 	%rd39, [gather_backward_param_6];
	ld.param.u64 	%rd40, [gather_backward_param_7];
	ld.param.u64 	%rd41, [gather_backward_param_8];
	ld.param.u64 	%rd42, [gather_backward_param_9];
	ld.param.u64 	%rd43, [gather_backward_param_10];
	cvta.to.global.u64 	%rd1, %rd45;
	mov.u32 	%r21, %ctaid.x;
	mov.u32 	%r22, %ntid.x;
	mov.u32 	%r23, %tid.x;
	mad.lo.s32 	%r24, %r21, %r22, %r23;
	cvt.u64.u32 	%rd2, %r24;
	setp.le.u64 	%p1, %rd44, %rd2;
	@%p1 bra 	$L__BB1_17;
	setp.gt.u64 	%p2, %rd43, %rd36;
	add.s64 	%rd46, %rd39, -1;
	and.b64  	%rd47, %rd46, 4294967295;
	selp.b64 	%rd48, 0, %rd47, %p2;
	shl.b64 	%rd49, %rd48, 3;
	add.s64 	%rd50, %rd1, %rd49;
	ld.global.u64 	%rd3, [%rd50];
	not.b64 	%rd51, %rd48;
	add.s64 	%rd4, %rd36, %rd51;
	setp.eq.s64 	%p3, %rd4, 0;
	mov.b32 	%r53, 1;
	@%p3 bra 	$L__BB1_4;
	mov.b32 	%r53, 1;
	mov.b32 	%r51, 0;
	mov.b64 	%rd91, 0;
$L__BB1_3:
	not.b64 	%rd53, %rd91;
	add.s64 	%rd54, %rd36, %rd53;
	shl.b64 	%rd55, %rd54, 3;
	and.b64  	%rd56, %rd55, 34359738360;
	add.s64 	%rd57, %rd1, %rd56;
	ld.global.u32 	%r28, [%rd57];
	mul.lo.s32 	%r53, %r53, %r28;
	add.s32 	%r51, %r51, 1;
	cvt.u64.u32 	%rd91, %r51;
	setp.gt.u64 	%p4, %rd4, %rd91;
	@%p4 bra 	$L__BB1_3;
$L__BB1_4:
	cvt.u32.u64 	%r30, %rd2;
	cvt.u32.u64 	%r6, %rd3;
	div.u32 	%r55, %r30, %r53;
	setp.eq.s64 	%p5, %rd39, 0;
	cvta.to.global.u64 	%rd7, %rd40;
	cvta.to.global.u64 	%rd8, %rd41;
	mov.b32 	%r54, 0;
	mov.b64 	%rd95, 0;
	mov.u32 	%r56, %r54;
	@%p5 bra 	$L__BB1_10;
$L__BB1_5:
	not.b64 	%rd59, %rd95;
	add.s64 	%rd60, %rd39, %rd59;
	and.b64  	%rd10, %rd60, 4294967295;
	shl.b64 	%rd61, %rd60, 3;
	and.b64  	%rd62, %rd61, 34359738360;
	add.s64 	%rd63, %rd7, %rd62;
	ld.global.u64 	%rd11, [%rd63];
	and.b64  	%rd64, %rd11, -4294967296;
	setp.ne.s64 	%p6, %rd64, 0;
	@%p6 bra 	$L__BB1_7;
	cvt.u32.u64 	%r31, %rd11;
	div.u32 	%r32, %r55, %r31;
	mul.lo.s32 	%r33, %r32, %r31;
	sub.s32 	%r34, %r55, %r33;
	cvt.u64.u32 	%rd93, %r32;
	cvt.u64.u32 	%rd94, %r34;
	bra.uni 	$L__BB1_8;
$L__BB1_7:
	cvt.u64.u32 	%rd65, %r55;
	div.u64 	%rd93, %rd65, %rd11;
	mul.lo.s64 	%rd66, %rd93, %rd11;
	sub.s64 	%rd94, %rd65, %rd66;
$L__BB1_8:
	shl.b64 	%rd67, %rd10, 3;
	add.s64 	%rd68, %rd8, %rd67;
	ld.global.u64 	%rd69, [%rd68];
	cvt.u32.u64 	%r35, %rd69;
	cvt.u32.u64 	%r36, %rd94;
	mad.lo.s32 	%r56, %r35, %r36, %r56;
	cvt.u32.u64 	%r55, %rd93;
	add.s32 	%r54, %r54, 1;
	cvt.u64.u32 	%rd95, %r54;
	setp.gt.u64 	%p7, %rd39, %rd95;
	@%p7 bra 	$L__BB1_5;
	cvt.u64.u32 	%rd95, %r56;
$L__BB1_10:
	ld.param.u64 	%rd90, [gather_backward_param_4];
	cvt.u32.u64 	%r38, %rd2;
	mul.lo.s32 	%r39, %r53, %r6;
	div.u32 	%r40, %r38, %r39;
	cvta.to.global.u64 	%rd71, %rd38;
	shl.b64 	%rd72, %rd95, 3;
	add.s64 	%rd73, %rd71, %rd72;
	ld.global.u32 	%r41, [%rd73];
	rem.u32 	%r42, %r38, %r53;
	mad.lo.s32 	%r43, %r40, %r6, %r41;
	mad.lo.s32 	%r58, %r43, %r53, %r42;
	setp.eq.s64 	%p8, %rd36, 0;
	cvta.to.global.u64 	%rd21, %rd90;
	mov.b32 	%r57, 0;
	mov.b64 	%rd99, 0;
	mov.u32 	%r59, %r57;
	@%p8 bra 	$L__BB1_16;
$L__BB1_11:
	not.b64 	%rd74, %rd99;
	add.s64 	%rd75, %rd36, %rd74;
	cvt.u64.u32 	%rd23, %r58;
	and.b64  	%rd24, %rd75, 4294967295;
	shl.b64 	%rd76, %rd75, 3;
	and.b64  	%rd77, %rd76, 34359738360;
	add.s64 	%rd78, %rd1, %rd77;
	ld.global.u64 	%rd25, [%rd78];
	and.b64  	%rd79, %rd25, -4294967296;
	setp.ne.s64 	%p9, %rd79, 0;
	@%p9 bra 	$L__BB1_13;
	cvt.u32.u64 	%r44, %rd25;
	cvt.u32.u64 	%r45, %rd23;
	div.u32 	%r46, %r45, %r44;
	mul.lo.s32 	%r47, %r46, %r44;
	sub.s32 	%r48, %r45, %r47;
	cvt.u64.u32 	%rd97, %r46;
	cvt.u64.u32 	%rd98, %r48;
	bra.uni 	$L__BB1_14;
$L__BB1_13:
	div.u64 	%rd97, %rd23, %rd25;
	mul.lo.s64 	%rd80, %rd97, %rd25;
	sub.s64 	%rd98, %rd23, %rd80;
$L__BB1_14:
	shl.b64 	%rd81, %rd24, 3;
	add.s64 	%rd82, %rd21, %rd81;
	ld.global.u64 	%rd83, [%rd82];
	cvt.u32.u64 	%r49, %rd83;
	cvt.u32.u64 	%r50, %rd98;
	mad.lo.s32 	%r59, %r49, %r50, %r59;
	cvt.u32.u64 	%r58, %rd97;
	add.s32 	%r57, %r57, 1;
	cvt.u64.u32 	%rd99, %r57;
	setp.gt.u64 	%p10, %rd36, %rd99;
	@%p10 bra 	$L__BB1_11;
	cvt.u64.u32 	%rd99, %r59;
$L__BB1_16:
	cvta.to.global.u64 	%rd84, %rd35;
	shl.b64 	%rd85, %rd99, 2;
	add.s64 	%rd86, %rd84, %rd85;
	cvta.to.global.u64 	%rd87, %rd42;
	shl.b64 	%rd88, %rd2, 2;
	add.s64 	%rd89, %rd87, %rd88;
	ld.global.f32 	%f1, [%rd89];
	atom.global.add.f32 	%f2, [%rd86], %f1;
$L__BB1_17:
	ret;

}


// ===== COMPILED SASS (sm_100) =====

	.target	sm_100

	.elftype	@"ET_EXEC"


//--------------------- .note.nv.tkinfo           --------------------------
	.section	.note.nv.tkinfo,"",@"SHT_NOTE"
	.sectionflags	@"SHF_NOTE_NV_TKINFO"
	.tkinfo
        /*0018*/ 	.word	0x00000002
        /*0030*/ 	.string	""
        /*0030*/ 	.string	"ptxas"
        /*0030*/ 	.string	"Cuda compilation tools, release 13.0, V13.0.88"
        /*0030*/ 	.string	"Build cuda_13.0.r13.0/compiler.36424714_0"
        /*0030*/ 	.string	"-arch sm_100 -m 64 "



//--------------------- .note.nv.cuinfo           --------------------------
	.section	.note.nv.cuinfo,"",@"SHT_NOTE"
	.sectionflags	@"SHF_NOTE_NV_CUINFO"
        /*0018*/ 	.short	0x0002
        /*001a*/ 	.short	0x0064
        /*001c*/ 	.short	0x0082
	.zero		2


//--------------------- .nv.info                  --------------------------
	.section	.nv.info,"",@"SHT_CUDA_INFO"
	.align	4


	//----- nvinfo : EIATTR_REGCOUNT
	.align		4
        /*0000*/ 	.byte	0x04, 0x2f
        /*0002*/ 	.short	(.L_1 - .L_0)
	.align		4
.L_0:
        /*0004*/ 	.word	index@(gather_forward)
        /*0008*/ 	.word	0x00000018


	//----- nvinfo : EIATTR_FRAME_SIZE
	.align		4
.L_1:
        /*000c*/ 	.byte	0x04, 0x11
        /*000e*/ 	.short	(.L_3 - .L_2)
	.align		4
.L_2:
        /*0010*/ 	.word	index@($__internal_1_$__cuda_sm20_div_u64)
        /*0014*/ 	.word	0x00000000


	//----- nvinfo : EIATTR_FRAME_SIZE
	.align		4
.L_3:
        /*0018*/ 	.byte	0x04, 0x11
        /*001a*/ 	.short	(.L_5 - .L_4)
	.align		4
.L_4:
        /*001c*/ 	.word	index@(gather_forward)
        /*0020*/ 	.word	0x00000000


	//----- nvinfo : EIATTR_REGCOUNT
	.align		4
.L_5:
        /*0024*/ 	.byte	0x04, 0x2f
        /*0026*/ 	.short	(.L_7 - .L_6)
	.align		4
.L_6:
        /*0028*/ 	.word	index@(gather_backward)
        /*002c*/ 	.word	0x00000018


	//----- nvinfo : EIATTR_FRAME_SIZE
	.align		4
.L_7:
        /*0030*/ 	.byte	0x04, 0x11
        /*0032*/ 	.short	(.L_9 - .L_8)
	.align		4
.L_8:
        /*0034*/ 	.word	index@($__internal_0_$__cuda_sm20_div_u64)
        /*0038*/ 	.word	0x00000000


	//----- nvinfo : EIATTR_FRAME_SIZE
	.align		4
.L_9:
        /*003c*/ 	.byte	0x04, 0x11
        /*003e*/ 	.short	(.L_11 - .L_10)
	.align		4
.L_10:
        /*0040*/ 	.word	index@(gather_backward)
        /*0044*/ 	.word	0x00000000


	//----- nvinfo : EIATTR_MIN_STACK_SIZE
	.align		4
.L_11:
        /*0048*/ 	.byte	0x04, 0x12
        /*004a*/ 	.short	(.L_13 - .L_12)
	.align		4
.L_12:
        /*004c*/ 	.word	index@(gather_backward)
        /*0050*/ 	.word	0x00000000


	//----- nvinfo : EIATTR_MIN_STACK_SIZE
	.align		4
.L_13:
        /*0054*/ 	.byte	0x04, 0x12
        /*0056*/ 	.short	(.L_15 - .L_14)
	.align		4
.L_14:
        /*0058*/ 	.word	index@(gather_forward)
        /*005c*/ 	.word	0x00000000
.L_15:


//--------------------- .nv.compat                --------------------------
	.section	.nv.compat,"",@"SHT_CUDA_COMPAT_INFO"
	.align	4
        /*0000*/ 	.byte	0x02, 0x09, 0x00, 0x00, 0x02, 0x02, 0x01, 0x00, 0x02, 0x05, 0x05, 0x00, 0x03, 0x07, 0x01, 0x01
        /*0010*/ 	.byte	0x02, 0x03, 0x00, 0x00, 0x02, 0x06, 0x01, 0x00, 0x04, 0x0b, 0x08, 0x00, 0x09, 0x00, 0x00, 0x00
        /*0020*/ 	.byte	0x00, 0x00, 0x00, 0x00


//--------------------- .nv.info.gather_backward  --------------------------
	.section	.nv.info.gather_backward,"",@"SHT_CUDA_INFO"
	.sectionflags	@""
	.align	4


	//----- nvinfo : EIATTR_CUDA_API_VERSION
	.align		4
        /*0000*/ 	.byte	0x04, 0x37
        /*0002*/ 	.short	(.L_17 - .L_16)
.L_16:
        /*0004*/ 	.word	0x00000082


	//----- nvinfo : EIATTR_KPARAM_INFO
	.align		4
.L_17:
        /*0008*/ 	.byte	0x04, 0x17
        /*000a*/ 	.short	(.L_19 - .L_18)
.L_18:
        /*000c*/ 	.word	0x00000000
        /*0010*/ 	.short	0x000a
        /*0012*/ 	.short	0x0050
        /*0014*/ 	.byte	0x00, 0xf0, 0x21, 0x00


	//----- nvinfo : EIATTR_KPARAM_INFO
	.align		4
.L_19:
        /*0018*/ 	.byte	0x04, 0x17
        /*001a*/ 	.short	(.L_21 - .L_20)
.L_20:
        /*001c*/ 	.word	0x00000000
        /*0020*/ 	.short	0x0009
        /*0022*/ 	.short	0x0048
        /*0024*/ 	.byte	0x00, 0xf5, 0x21, 0x00


	//----- nvinfo : EIATTR_KPARAM_INFO
	.align		4
.L_21:
        /*0028*/ 	.byte	0x04, 0x17
        /*002a*/ 	.short	(.L_23 - .L_22)
.L_22:
        /*002c*/ 	.word	0x00000000
        /*0030*/ 	.short	0x0008
        /*0032*/ 	.short	0x0040
        /*0034*/ 	.byte	0x00, 0xf5, 0x21, 0x00


	//----- nvinfo : EIATTR_KPARAM_INFO
	.align		4
.L_23:
        /*0038*/ 	.byte	0x04, 0x17
        /*003a*/ 	.short	(.L_25 - .L_24)
.L_24:
        /*003c*/ 	.word	0x00000000
        /*0040*/ 	.short	0x0007
        /*0042*/ 	.short	0x0038
        /*0044*/ 	.byte	0x00, 0xf5, 0x21, 0x00


	//----- nvinfo : EIATTR_KPARAM_INFO
	.align		4
.L_25:
        /*0048*/ 	.byte	0x04, 0x17
        /*004a*/ 	.short	(.L_27 - .L_26)
.L_26:
        /*004c*/ 	.word	0x00000000
        /*0050*/ 	.short	0x0006
        /*0052*/ 	.short	0x0030
        /*0054*/ 	.byte	0x00, 0xf0, 0x21, 0x00


	//----- nvinfo : EIATTR_KPARAM_INFO
	.align		4
.L_27:
        /*0058*/ 	.byte	0x04, 0x17
        /*005a*/ 	.short	(.L_29 - .L_28)
.L_28:
        /*005c*/ 	.word	0x00000000
        /*0060*/ 	.short	0x0005
        /*0062*/ 	.short	0x0028
        /*0064*/ 	.byte	0x00, 0xf5, 0x21, 0x00


	//----- nvinfo : EIATTR_KPARAM_INFO
	.align		4
.L_29:
        /*0068*/ 	.byte	0x04, 0x17
        /*006a*/ 	.short	(.L_31 - .L_30)
.L_30:
        /*006c*/ 	.word	0x00000000
        /*0070*/ 	.short	0x0004
        /*0072*/ 	.short	0x0020
        /*0074*/ 	.byte	0x00, 0xf5, 0x21, 0x00


	//----- nvinfo : EIATTR_KPARAM_INFO
	.align		4
.L_31:
        /*0078*/ 	.byte	0x04, 0x17
        /*007a*/ 	.short	(.L_33 - .L_32)
.L_32:
        /*007c*/ 	.word	0x00000000
        /*0080*/ 	.short	0x0003
        /*0082*/ 	.short	0x0018
        /*0084*/ 	.byte	0x00, 0xf5, 0x21, 0x00


	//----- nvinfo : EIATTR_KPARAM_INFO
	.align		4
.L_33:
        /*0088*/ 	.byte	0x04, 0x17
        /*008a*/ 	.short	(.L_35 - .L_34)
.L_34:
        /*008c*/ 	.word	0x00000000
        /*0090*/ 	.short	0x0002
        /*0092*/ 	.short	0x0010
        /*0094*/ 	.byte	0x00, 0xf0, 0x21, 0x00


	//----- nvinfo : EIATTR_KPARAM_INFO
	.align		4
.L_35:
        /*0098*/ 	.byte	0x04, 0x17
        /*009a*/ 	.short	(.L_37 - .L_36)
.L_36:
        /*009c*/ 	.word	0x00000000
        /*00a0*/ 	.short	0x0001
        /*00a2*/ 	.short	0x0008
        /*00a4*/ 	.byte	0x00, 0xf5, 0x21, 0x00


	//----- nvinfo : EIATTR_KPARAM_INFO
	.align		4
.L_37:
        /*00a8*/ 	.byte	0x04, 0x17
        /*00aa*/ 	.short	(.L_39 - .L_38)
.L_38:
        /*00ac*/ 	.word	0x00000000
        /*00b0*/ 	.short	0x0000
        /*00b2*/ 	.short	0x0000
        /*00b4*/ 	.byte	0x00, 0xf0, 0x21, 0x00


	//----- nvinfo : EIATTR_SPARSE_MMA_MASK
	.align		4
.L_39:
        /*00b8*/ 	.byte	0x03, 0x50
        /*00ba*/ 	.short	0x0000


	//----- nvinfo : EIATTR_MAXREG_COUNT
	.align		4
        /*00bc*/ 	.byte	0x03, 0x1b
        /*00be*/ 	.short	0x00ff


	//----- nvinfo : EIATTR_MERCURY_ISA_VERSION
	.align		4
        /*00c0*/ 	.byte	0x03, 0x5f
        /*00c2*/ 	.short	0x0101


	//----- nvinfo : EIATTR_VRC_CTA_INIT_COUNT
	.align		4
        /*00c4*/ 	.byte	0x02, 0x4a
	.zero		1
	.zero		1


	//----- nvinfo : EIATTR_EXIT_INSTR_OFFSETS
	.align		4
        /*00c8*/ 	.byte	0x04, 0x1c
        /*00ca*/ 	.short	(.L_41 - .L_40)


	//   ....[0]....
.L_40:
        /*00cc*/ 	.word	0x00000080


	//   ....[1]....
        /*00d0*/ 	.word	0x00000fc0


	//----- nvinfo : EIATTR_CRS_STACK_SIZE
	.align		4
.L_41:
        /*00d4*/ 	.byte	0x04, 0x1e
        /*00d6*/ 	.short	(.L_43 - .L_42)
.L_42:
        /*00d8*/ 	.word	0x00000000


	//----- nvinfo : EIATTR_CBANK_PARAM_SIZE
	.align		4
.L_43:
        /*00dc*/ 	.byte	0x03, 0x19
        /*00de*/ 	.short	0x0058


	//----- nvinfo : EIATTR_PARAM_CBANK
	.align		4
        /*00e0*/ 	.byte	0x04, 0x0a
        /*00e2*/ 	.short	(.L_45 - .L_44)
	.align		4
.L_44:
        /*00e4*/ 	.word	index@(.nv.constant0.gather_backward)
        /*00e8*/ 	.short	0x0380
        /*00ea*/ 	.short	0x0058


	//----- nvinfo : EIATTR_SW_WAR
	.align		4
.L_45:
        /*00ec*/ 	.byte	0x04, 0x36
        /*00ee*/ 	.short	(.L_47 - .L_46)
.L_46:
        /*00f0*/ 	.word	0x00000008
.L_47:


//--------------------- .nv.info.gather_forward   --------------------------
	.section	.nv.info.gather_forward,"",@"SHT_CUDA_INFO"
	.sectionflags	@""
	.align	4


	//----- nvinfo : EIATTR_CUDA_API_VERSION
	.align		4
        /*0000*/ 	.byte	0x04, 0x37
        /*0002*/ 	.short	(.L_49 - .L_48)
.L_48:
        /*0004*/ 	.word	0x00000082


	//----- nvinfo : EIATTR_KPARAM_INFO
	.align		4
.L_49:
        /*0008*/ 	.byte	0x04, 0x17
        /*000a*/ 	.short	(.L_51 - .L_50)
.L_50:
        /*000c*/ 	.word	0x00000000
        /*0010*/ 	.short	0x000a
        /*0012*/ 	.short	0x0050
        /*0014*/ 	.byte	0x00, 0xf0, 0x21, 0x00


	//----- nvinfo : EIATTR_KPARAM_INFO
	.align		4
.L_51:
        /*0018*/ 	.byte	0x04, 0x17
        /*001a*/ 	.short	(.L_53 - .L_52)
.L_52:
        /*001c*/ 	.word	0x00000000
        /*0020*/ 	.short	0x0009
        /*0022*/ 	.short	0x0048
        /*0024*/ 	.byte	0x00, 0xf5, 0x21, 0x00


	//----- nvinfo : EIATTR_KPARAM_INFO
	.align		4
.L_53:
        /*0028*/ 	.byte	0x04, 0x17
        /*002a*/ 	.short	(.L_55 - .L_54)
.L_54:
        /*002c*/ 	.word	0x00000000
        /*0030*/ 	.short	0x0008
        /*0032*/ 	.short	0x0040
        /*0034*/ 	.byte	0x00, 0xf5, 0x21, 0x00


	//----- nvinfo : EIATTR_KPARAM_INFO
	.align		4
.L_55:
        /*0038*/ 	.byte	0x04, 0x17
        /*003a*/ 	.short	(.L_57 - .L_56)
.L_56:
        /*003c*/ 	.word	0x00000000
        /*0040*/ 	.short	0x0007
        /*0042*/ 	.short	0x0038
        /*0044*/ 	.byte	0x00, 0xf5, 0x21, 0x00


	//----- nvinfo : EIATTR_KPARAM_INFO
	.align		4
.L_57:
        /*0048*/ 	.byte	0x04, 0x17
        /*004a*/ 	.short	(.L_59 - .L_58)
.L_58:
        /*004c*/ 	.word	0x00000000
        /*0050*/ 	.short	0x0006
        /*0052*/ 	.short	0x0030
        /*0054*/ 	.byte	0x00, 0xf0, 0x21, 0x00


	//----- nvinfo : EIATTR_KPARAM_INFO
	.align		4
.L_59:
        /*0058*/ 	.byte	0x04, 0x17
        /*005a*/ 	.short	(.L_61 - .L_60)
.L_60:
        /*005c*/ 	.word	0x00000000
        /*0060*/ 	.short	0x0005
        /*0062*/ 	.short	0x0028
        /*0064*/ 	.byte	0x00, 0xf5, 0x21, 0x00


	//----- nvinfo : EIATTR_KPARAM_INFO
	.align		4
.L_61:
        /*0068*/ 	.byte	0x04, 0x17
        /*006a*/ 	.short	(.L_63 - .L_62)
.L_62:
        /*006c*/ 	.word	0x00000000
        /*0070*/ 	.short	0x0004
        /*0072*/ 	.short	0x0020
        /*0074*/ 	.byte	0x00, 0xf5, 0x21, 0x00


	//----- nvinfo : EIATTR_KPARAM_INFO
	.align		4
.L_63:
        /*0078*/ 	.byte	0x04, 0x17
        /*007a*/ 	.short	(.L_65 - .L_64)
.L_64:
        /*007c*/ 	.word	0x00000000
        /*0080*/ 	.short	0x0003
        /*0082*/ 	.short	0x0018
        /*0084*/ 	.byte	0x00, 0xf5, 0x21, 0x00


	//----- nvinfo : EIATTR_KPARAM_INFO
	.align		4
.L_65:
        /*0088*/ 	.byte	0x04, 0x17
        /*008a*/ 	.short	(.L_67 - .L_66)
.L_66:
        /*008c*/ 	.word	0x00000000
        /*0090*/ 	.short	0x0002
        /*0092*/ 	.short	0x0010
        /*0094*/ 	.byte	0x00, 0xf0, 0x21, 0x00


	//----- nvinfo : EIATTR_KPARAM_INFO
	.align		4
.L_67:
        /*0098*/ 	.byte	0x04, 0x17
        /*009a*/ 	.short	(.L_69 - .L_68)
.L_68:
        /*009c*/ 	.word	0x00000000
        /*00a0*/ 	.short	0x0001
        /*00a2*/ 	.short	0x0008
        /*00a4*/ 	.byte	0x00, 0xf5, 0x21, 0x00


	//----- nvinfo : EIATTR_KPARAM_INFO
	.align		4
.L_69:
        /*00a8*/ 	.byte	0x04, 0x17
        /*00aa*/ 	.short	(.L_71 - .L_70)
.L_70:
        /*00ac*/ 	.word	0x00000000
        /*00b0*/ 	.short	0x0000
        /*00b2*/ 	.short	0x0000
        /*00b4*/ 	.byte	0x00, 0xf0, 0x21, 0x00


	//----- nvinfo : EIATTR_SPARSE_MMA_MASK
	.align		4
.L_71:
        /*00b8*/ 	.byte	0x03, 0x50
        /*00ba*/ 	.short	0x0000


	//----- nvinfo : EIATTR_MAXREG_COUNT
	.align		4
        /*00bc*/ 	.byte	0x03, 0x1b
        /*00be*/ 	.short	0x00ff


	//----- nvinfo : EIATTR_MERCURY_ISA_VERSION
	.align		4
        /*00c0*/ 	.byte	0x03, 0x5f
        /*00c2*/ 	.short	0x0101


	//----- nvinfo : EIATTR_VRC_CTA_INIT_COUNT
	.align		4
        /*00c4*/ 	.byte	0x02, 0x4a
	.zero		1
	.zero		1


	//----- nvinfo : EIATTR_EXIT_INSTR_OFFSETS
	.align		4
        /*00c8*/ 	.byte	0x04, 0x1c
        /*00ca*/ 	.short	(.L_73 - .L_72)


	//   ....[0]....
.L_72:
        /*00cc*/ 	.word	0x00000080


	//   ....[1]....
        /*00d0*/ 	.word	0x00000fc0


	//----- nvinfo : EIATTR_CRS_STACK_SIZE
	.align		4
.L_73:
        /*00d4*/ 	.byte	0x04, 0x1e
        /*00d6*/ 	.short	(.L_75 - .L_74)
.L_74:
        /*00d8*/ 	.word	0x00000000


	//----- nvinfo : EIATTR_CBANK_PARAM_SIZE
	.align		4
.L_75:
        /*00dc*/ 	.byte	0x03, 0x19
        /*00de*/ 	.short	0x0058


	//----- nvinfo : EIATTR_PARAM_CBANK
	.align		4
        /*00e0*/ 	.byte	0x04, 0x0a
        /*00e2*/ 	.short	(.L_77 - .L_76)
	.align		4
.L_76:
        /*00e4*/ 	.word	index@(.nv.constant0.gather_forward)
        /*00e8*/ 	.short	0x0380
        /*00ea*/ 	.short	0x0058


	//----- nvinfo : EIATTR_SW_WAR
	.align		4
.L_77:
        /*00ec*/ 	.byte	0x04, 0x36
        /*00ee*/ 	.short	(.L_79 - .L_78)
.L_78:
        /*00f0*/ 	.word	0x00000008
.L_79:


//--------------------- .nv.callgraph             --------------------------
	.section	.nv.callgraph,"",@"SHT_CUDA_CALLGRAPH"
	.align	4
	.sectionentsize	8
	.align		4
        /*0000*/ 	.word	0x00000000
	.align		4
        /*0004*/ 	.word	0xffffffff
	.align		4
        /*0008*/ 	.word	0x00000000
	.align		4
        /*000c*/ 	.word	0xfffffffe
	.align		4
        /*0010*/ 	.word	0x00000000
	.align		4
        /*0014*/ 	.word	0xfffffffd
	.align		4
        /*0018*/ 	.word	0x00000000
	.align		4
        /*001c*/ 	.word	0xfffffffc


//--------------------- .text.gather_backward     --------------------------
	.section	.text.gather_backward,"ax",@progbits
	.align	128
        .global         gather_backward
        .type           gather_backward,@function
        .size           gather_backward,(.L_x_22 - gather_backward)
        .other          gather_backward,@"STO_CUDA_ENTRY STV_DEFAULT"
gather_backward:
.text.gather_backward:
[----:B------:R-:W-:Y:S01]  /*0000*/  LDC R1, c[0x0][0x37c] ;  /* 0x0000df00ff017b82 */ /* 0x000fe20000000800 */
[----:B------:R-:W0:Y:S07]  /*0010*/  S2R R3, SR_TID.X ;  /* 0x0000000000037919 */ /* 0x000e2e0000002100 */
[----:B------:R-:W0:Y:S01]  /*0020*/  S2UR UR4, SR_CTAID.X ;  /* 0x00000000000479c3 */ /* 0x000e220000002500 */
[----:B------:R-:W1:Y:S07]  /*0030*/  LDCU.64 UR6, c[0x0][0x380] ;  /* 0x00007000ff0677ac */ /* 0x000e6e0008000a00 */
[----:B------:R-:W0:Y:S02]  /*0040*/  LDC R0, c[0x0][0x360] ;  /* 0x0000d800ff007b82 */ /* 0x000e240000000800 */
[----:B0-----:R-:W-:-:S05]  /*0050*/  IMAD R0, R0, UR4, R3 ;  /* 0x0000000400007c24 */ /* 0x001fca000f8e0203 */
[----:B-1----:R-:W-:-:S04]  /*0060*/  ISETP.GE.U32.AND P0, PT, R0, UR6, PT ;  /* 0x0000000600007c0c */ /* 0x002fc8000bf06070 */
[----:B------:R-:W-:-:S13]  /*0070*/  ISETP.GE.U32.AND.EX P0, PT, RZ, UR7, PT, P0 ;  /* 0x00000007ff007c0c */ /* 0x000fda000bf06100 */
[----:B------:R-:W-:Y:S05]  /*0080*/  @P0 EXIT ;  /* 0x000000000000094d */ /* 0x000fea0003800000 */
[----:B------:R-:W0:Y:S01]  /*0090*/  LDCU.64 UR4, c[0x0][0x3d0] ;  /* 0x00007a00ff0477ac */ /* 0x000e220008000a00 */
[----:B------:R-:W0:Y:S01]  /*00a0*/  LDCU.128 UR12, c[0x0][0x390] ;  /* 0x00007200ff0c77ac */ /* 0x000e220008000c00 */
[----:B------:R-:W1:Y:S01]  /*00b0*/  LDCU UR17, c[0x0][0x3b0] ;  /* 0x00007600ff1177ac */ /* 0x000e620008000800 */
[----:B------:R-:W2:Y:S01]  /*00c0*/  LDCU.64 UR10, c[0x0][0x358] ;  /* 0x00006b00ff0a77ac */ /* 0x000ea20008000a00 */
[----:B0-----:R-:W-:Y:S02]  /*00d0*/  UISETP.GT.U32.AND UP0, UPT, UR4, UR12, UPT ;  /* 0x0000000c0400728c */ /* 0x001fe4000bf04070 */
[----:B-1----:R-:W-:Y:S02]  /*00e0*/  UIADD3 UR9, UPT, UPT, UR17, -0x1, URZ ;  /* 0xffffffff11097890 */ /* 0x002fe4000fffe0ff */
[----:B------:R-:W-:-:S04]  /*00f0*/  UISETP.GT.U32.AND.EX UP0, UPT, UR5, UR13, UPT, UP0 ;  /* 0x0000000d0500728c */ /* 0x000fc8000bf04100 */
[----:B------:R-:W-:-:S04]  /*0100*/  USEL UR9, UR9, URZ, !UP0 ;  /* 0x000000ff09097287 */ /* 0x000fc8000c000000 */
[----:B------:R-:W-:-:S04]  /*0110*/  ULEA UR4, UP0, UR9, UR14, 0x3 ;  /* 0x0000000e09047291 */ /* 0x000fc8000f8018ff */
[----:B------:R-:W-:Y:S02]  /*0120*/  ULEA.HI.X UR5, UR9, UR15, URZ, 0x3, UP0 ;  /* 0x0000000f09057291 */ /* 0x000fe400080f1cff */
[----:B------:R-:W-:-:S04]  /*0130*/  IMAD.U32 R2, RZ, RZ, UR4 ;  /* 0x00000004ff027e24 */ /* 0x000fc8000f8e00ff */
[----:B------:R-:W-:-:S05]  /*0140*/  IMAD.U32 R3, RZ, RZ, UR5 ;  /* 0x00000005ff037e24 */ /* 0x000fca000f8e00ff */
[----:B--2---:R0:W5:Y:S01]  /*0150*/  LDG.E R6, desc[UR10][R2.64] ;  /* 0x0000000a02067981 */ /* 0x004162000c1e1900 */
[----:B------:R-:W-:Y:S01]  /*0160*/  ULOP3.LUT UR9, URZ, UR9, URZ, 0x33, !UPT ;  /* 0x00000009ff097292 */ /* 0x000fe2000f8e33ff */
[----:B------:R-:W-:-:S03]  /*0170*/  HFMA2 R7, -RZ, RZ, 0, 5.9604644775390625e-08 ;  /* 0x00000001ff077431 */ /* 0x000fc600000001ff */
[----:B------:R-:W-:-:S04]  /*0180*/  UIADD3 UR9, UP0, UPT, UR9, UR12, URZ ;  /* 0x0000000c09097290 */ /* 0x000fc8000ff1e0ff */
[----:B------:R-:W-:Y:S02]  /*0190*/  UIADD3.X UR16, UPT, UPT, UR13, -0x1, URZ, UP0, !UPT ;  /* 0xffffffff0d107890 */ /* 0x000fe400087fe4ff */
[----:B------:R-:W-:-:S04]  /*01a0*/  UISETP.NE.U32.AND UP0, UPT, UR9, URZ, UPT ;  /* 0x000000ff0900728c */ /* 0x000fc8000bf05070 */
[----:B------:R-:W-:-:S09]  /*01b0*/  UISETP.NE.AND.EX UP0, UPT, UR16, URZ, UPT, UP0 ;  /* 0x000000ff1000728c */ /* 0x000fd2000bf05300 */
[----:B0-----:R-:W-:Y:S05]  /*01c0*/  BRA.U !UP0, `(.L_x_0) ;  /* 0x00000001085c7547 */ /* 0x001fea000b800000 */
[----:B------:R-:W-:Y:S01]  /*01d0*/  IMAD.MOV.U32 R7, RZ, RZ, 0x1 ;  /* 0x00000001ff077424 */ /* 0x000fe200078e00ff */
[----:B------:R-:W-:Y:S01]  /*01e0*/  UMOV UR4, URZ ;  /* 0x000000ff00047c82 */ /* 0x000fe20008000000 */
[----:B------:R-:W-:Y:S01]  /*01f0*/  UMOV UR5, URZ ;  /* 0x000000ff00057c82 */ /* 0x000fe20008000000 */
[----:B------:R-:W-:-:S05]  /*0200*/  UMOV UR6, URZ ;  /* 0x000000ff00067c82 */ /* 0x000fca0008000000 */
.L_x_1:
[----:B------:R-:W-:Y:S02]  /*0210*/  ULOP3.LUT UR7, URZ, UR5, URZ, 0x33, !UPT ;  /* 0x00000005ff077292 */ /* 0x000fe4000f8e33ff */
[----:B------:R-:W-:Y:S02]  /*0220*/  ULOP3.LUT UR8, URZ, UR6, URZ, 0x33, !UPT ;  /* 0x00000006ff087292 */ /* 0x000fe4000f8e33ff */
[----:B------:R-:W-:-:S04]  /*0230*/  UIADD3 UR7, UP0, UPT, UR7, UR12, URZ ;  /* 0x0000000c07077290 */ /* 0x000fc8000ff1e0ff */
[----:B------:R-:W-:Y:S02]  /*0240*/  UIADD3.X UR8, UPT, UPT, UR8, UR13, URZ, UP0, !UPT ;  /* 0x0000000d08087290 */ /* 0x000fe400087fe4ff */
[----:B------:R-:W-:Y:S02]  /*0250*/  USHF.L.U32 UR5, UR7, 0x3, URZ ;  /* 0x0000000307057899 */ /* 0x000fe400080006ff */
[----:B------:R-:W-:Y:S02]  /*0260*/  USHF.L.U64.HI UR7, UR7, 0x3, UR8 ;  /* 0x0000000307077899 */ /* 0x000fe40008010208 */
[----:B------:R-:W-:Y:S02]  /*0270*/  ULOP3.LUT UR5, UR5, 0xfffffff8, URZ, 0xc0, !UPT ;  /* 0xfffffff805057892 */ /* 0x000fe4000f8ec0ff */
[----:B------:R-:W-:Y:S02]  /*0280*/  ULOP3.LUT UR7, UR7, 0x7, URZ, 0xc0, !UPT ;  /* 0x0000000707077892 */ /* 0x000fe4000f8ec0ff */
[----:B------:R-:W-:-:S04]  /*0290*/  UIADD3 UR5, UP0, UPT, UR5, UR14, URZ ;  /* 0x0000000e05057290 */ /* 0x000fc8000ff1e0ff */
[----:B------:R-:W-:Y:S02]  /*02a0*/  UIADD3.X UR7, UPT, UPT, UR7, UR15, URZ, UP0, !UPT ;  /* 0x0000000f07077290 */ /* 0x000fe400087fe4ff */
[----:B------:R-:W-:-:S04]  /*02b0*/  IMAD.U32 R2, RZ, RZ, UR5 ;  /* 0x00000005ff027e24 */ /* 0x000fc8000f8e00ff */
[----:B------:R-:W-:-:S05]  /*02c0*/  MOV R3, UR7 ;  /* 0x0000000700037c02 */ /* 0x000fca0008000f00 */
[----:B------:R-:W2:Y:S01]  /*02d0*/  LDG.E R2, desc[UR10][R2.64] ;  /* 0x0000000a02027981 */ /* 0x000ea2000c1e1900 */
[----:B------:R-:W-:-:S04]  /*02e0*/  UIADD3 UR5, UPT, UPT, UR4, 0x1, URZ ;  /* 0x0000000104057890 */ /* 0x000fc8000fffe0ff */
[----:B------:R-:W-:-:S03]  /*02f0*/  UISETP.GT.U32.AND UP0, UPT, UR9, UR5, UPT ;  /* 0x000000050900728c */ /* 0x000fc6000bf04070 */
[----:B------:R-:W-:Y:S01]  /*0300*/  UMOV UR4, UR5 ;  /* 0x0000000500047c82 */ /* 0x000fe20008000000 */
[----:B------:R-:W-:Y:S01]  /*0310*/  UISETP.GT.U32.AND.EX UP0, UPT, UR16, URZ, UPT, UP0 ;  /* 0x000000ff1000728c */ /* 0x000fe2000bf04100 */
[----:B--2---:R-:W-:-:S08]  /*0320*/  IMAD R7, R2, R7, RZ ;  /* 0x0000000702077224 */ /* 0x004fd000078e02ff */
[----:B------:R-:W-:Y:S05]  /*0330*/  BRA.U UP0, `(.L_x_1) ;  /* 0xfffffffd00b47547 */ /* 0x000fea000b83ffff */
.L_x_0:
[----:B------:R-:W0:Y:S01]  /*0340*/  I2F.U32.RP R4, R7 ;  /* 0x0000000700047306 */ /* 0x000e220000209000 */
[----:B------:R-:W1:Y:S01]  /*0350*/  LDCU UR4, c[0x0][0x3b4] ;  /* 0x00007680ff0477ac */ /* 0x000e620008000800 */
[----:B------:R-:W-:Y:S01]  /*0360*/  ISETP.NE.U32.AND P2, PT, R7, RZ, PT ;  /* 0x000000ff0700720c */ /* 0x000fe20003f45070 */
[----:B------:R-:W-:Y:S01]  /*0370*/  UISETP.NE.U32.AND UP0, UPT, UR17, URZ, UPT ;  /* 0x000000ff1100728c */ /* 0x000fe2000bf05070 */
[----:B------:R-:W-:-:S04]  /*0380*/  UMOV UR5, URZ ;  /* 0x000000ff00057c82 */ /* 0x000fc80008000000 */
[----:B0-----:R-:W0:Y:S01]  /*0390*/  MUFU.RCP R4, R4 ;  /* 0x0000000400047308 */ /* 0x001e220000001000 */
[----:B-1----:R-:W-:Y:S01]  /*03a0*/  UISETP.NE.AND.EX UP0, UPT, UR4, URZ, UPT, UP0 ;  /* 0x000000ff0400728c */ /* 0x002fe2000bf05300 */
[----:B0-----:R-:W-:-:S06]  /*03b0*/  VIADD R2, R4, 0xffffffe ;  /* 0x0ffffffe04027836 */ /* 0x001fcc0000000000 */
[----:B------:R0:W1:Y:S02]  /*03c0*/  F2I.FTZ.U32.TRUNC.NTZ R3, R2 ;  /* 0x0000000200037305 */ /* 0x000064000021f000 */
[----:B0-----:R-:W-:Y:S01]  /*03d0*/  MOV R2, RZ ;  /* 0x000000ff00027202 */ /* 0x001fe20000000f00 */
[----:B-1----:R-:W-:-:S04]  /*03e0*/  IMAD.MOV R8, RZ, RZ, -R3 ;  /* 0x000000ffff087224 */ /* 0x002fc800078e0a03 */
[----:B------:R-:W-:-:S04]  /*03f0*/  IMAD R5, R8, R7, RZ ;  /* 0x0000000708057224 */ /* 0x000fc800078e02ff */
[----:B------:R-:W-:Y:S01]  /*0400*/  IMAD.HI.U32 R3, R3, R5, R2 ;  /* 0x0000000503037227 */ /* 0x000fe200078e0002 */
[----:B------:R-:W-:-:S05]  /*0410*/  CS2R R4, SRZ ;  /* 0x0000000000047805 */ /* 0x000fca000001ff00 */
[----:B------:R-:W-:-:S04]  /*0420*/  IMAD.HI.U32 R3, R3, R0, RZ ;  /* 0x0000000003037227 */ /* 0x000fc800078e00ff */
[----:B------:R-:W-:-:S04]  /*0430*/  IMAD.MOV R8, RZ, RZ, -R3 ;  /* 0x000000ffff087224 */ /* 0x000fc800078e0a03 */
[----:B------:R-:W-:-:S05]  /*0440*/  IMAD R8, R7, R8, R0 ;  /* 0x0000000807087224 */ /* 0x000fca00078e0200 */
[----:B------:R-:W-:-:S13]  /*0450*/  ISETP.GE.U32.AND P0, PT, R8, R7, PT ;  /* 0x000000070800720c */ /* 0x000fda0003f06070 */
[----:B------:R-:W-:Y:S01]  /*0460*/  @P0 IMAD.IADD R8, R8, 0x1, -R7 ;  /* 0x0000000108080824 */ /* 0x000fe200078e0a07 */
[----:B------:R-:W-:-:S04]  /*0470*/  @P0 IADD3 R3, PT, PT, R3, 0x1, RZ ;  /* 0x0000000103030810 */ /* 0x000fc80007ffe0ff */
[----:B------:R-:W-:-:S13]  /*0480*/  ISETP.GE.U32.AND P1, PT, R8, R7, PT ;  /* 0x000000070800720c */ /* 0x000fda0003f26070 */
[----:B------:R-:W-:Y:S01]  /*0490*/  @P1 VIADD R3, R3, 0x1 ;  /* 0x0000000103031836 */ /* 0x000fe20000000000 */
[----:B------:R-:W-:Y:S01]  /*04a0*/  @!P2 LOP3.LUT R3, RZ, R7, RZ, 0x33, !PT ;  /* 0x00000007ff03a212 */ /* 0x000fe200078e33ff */
[----:B------:R-:W-:Y:S06]  /*04b0*/  BRA.U !UP0, `(.L_x_2) ;  /* 0x0000000108f07547 */ /* 0x000fec000b800000 */
[----:B------:R-:W0:Y:S01]  /*04c0*/  LDC.64 R10, c[0x0][0x3c0] ;  /* 0x0000f000ff0a7b82 */ /* 0x000e220000000a00 */
[----:B------:R-:W-:Y:S01]  /*04d0*/  IMAD.MOV.U32 R8, RZ, RZ, RZ ;  /* 0x000000ffff087224 */ /* 0x000fe200078e00ff */
[----:B------:R-:W1:Y:S01]  /*04e0*/  LDCU.64 UR8, c[0x0][0x3b0] ;  /* 0x00007600ff0877ac */ /* 0x000e620008000a00 */
[----:B------:R-:W2:Y:S01]  /*04f0*/  LDCU.128 UR12, c[0x0][0x3b0] ;  /* 0x00007600ff0c77ac */ /* 0x000ea20008000c00 */
[----:B------:R-:W-:-:S05]  /*0500*/  UMOV UR4, URZ ;  /* 0x000000ff00047c82 */ /* 0x000fca0008000000 */
.L_x_5:
[----:B------:R-:W-:Y:S02]  /*0510*/  LOP3.LUT R9, RZ, R4, RZ, 0x33, !PT ;  /* 0x00000004ff097212 */ /* 0x000fe400078e33ff */
[----:B------:R-:W-:Y:S02]  /*0520*/  LOP3.LUT R2, RZ, R5, RZ, 0x33, !PT ;  /* 0x00000005ff027212 */ /* 0x000fe400078e33ff */
[----:B--2---:R-:W-:-:S04]  /*0530*/  IADD3 R9, P0, PT, R9, UR12, RZ ;  /* 0x0000000c09097c10 */ /* 0x004fc8000ff1e0ff */
[----:B------:R-:W-:Y:S02]  /*0540*/  IADD3.X R2, PT, PT, R2, UR13, RZ, P0, !PT ;  /* 0x0000000d02027c10 */ /* 0x000fe400087fe4ff */
[C---:B------:R-:W-:Y:S02]  /*0550*/  SHF.L.U32 R12, R9.reuse, 0x3, RZ ;  /* 0x00000003090c7819 */ /* 0x040fe400000006ff */
[----:B------:R-:W-:Y:S02]  /*0560*/  SHF.L.U64.HI R2, R9, 0x3, R2 ;  /* 0x0000000309027819 */ /* 0x000fe40000010202 */
[----:B------:R-:W-:Y:S02]  /*0570*/  LOP3.LUT R12, R12, 0xfffffff8, RZ, 0xc0, !PT ;  /* 0xfffffff80c0c7812 */ /* 0x000fe400078ec0ff */
[----:B------:R-:W-:Y:S02]  /*0580*/  LOP3.LUT R2, R2, 0x7, RZ, 0xc0, !PT ;  /* 0x0000000702027812 */ /* 0x000fe400078ec0ff */
[----:B------:R-:W-:-:S04]  /*0590*/  IADD3 R12, P0, PT, R12, UR14, RZ ;  /* 0x0000000e0c0c7c10 */ /* 0x000fc8000ff1e0ff */
[----:B------:R-:W-:-:S06]  /*05a0*/  IADD3.X R13, PT, PT, R2, UR15, RZ, P0, !PT ;  /* 0x0000000f020d7c10 */ /* 0x000fcc00087fe4ff */
[----:B------:R-:W2:Y:S02]  /*05b0*/  LDG.E.64 R12, desc[UR10][R12.64] ;  /* 0x0000000a0c0c7981 */ /* 0x000ea4000c1e1b00 */
[----:B--2---:R-:W-:-:S13]  /*05c0*/  ISETP.NE.U32.AND P0, PT, R13, RZ, PT ;  /* 0x000000ff0d00720c */ /* 0x004fda0003f05070 */
[----:B------:R-:W-:Y:S05]  /*05d0*/  @P0 BRA `(.L_x_3) ;  /* 0x0000000000540947 */ /* 0x000fea0003800000 */
[----:B------:R-:W2:Y:S01]  /*05e0*/  I2F.U32.RP R2, R12 ;  /* 0x0000000c00027306 */ /* 0x000ea20000209000 */
[----:B------:R-:W-:Y:S01]  /*05f0*/  IMAD.MOV R13, RZ, RZ, -R12 ;  /* 0x000000ffff0d7224 */ /* 0x000fe200078e0a0c */
[----:B------:R-:W-:-:S06]  /*0600*/  ISETP.NE.U32.AND P2, PT, R12, RZ, PT ;  /* 0x000000ff0c00720c */ /* 0x000fcc0003f45070 */
[----:B--2---:R-:W2:Y:S02]  /*0610*/  MUFU.RCP R2, R2 ;  /* 0x0000000200027308 */ /* 0x004ea40000001000 */
[----:B--2---:R-:W-:-:S06]  /*0620*/  VIADD R4, R2, 0xffffffe ;  /* 0x0ffffffe02047836 */ /* 0x004fcc0000000000 */
[----:B------:R2:W3:Y:S02]  /*0630*/  F2I.FTZ.U32.TRUNC.NTZ R5, R4 ;  /* 0x0000000400057305 */ /* 0x0004e4000021f000 */
[----:B--2---:R-:W-:Y:S02]  /*0640*/  HFMA2 R4, -RZ, RZ, 0, 0 ;  /* 0x00000000ff047431 */ /* 0x004fe400000001ff */
[----:B---3--:R-:W-:-:S04]  /*0650*/  IMAD R13, R13, R5, RZ ;  /* 0x000000050d0d7224 */ /* 0x008fc800078e02ff */
[----:B------:R-:W-:-:S06]  /*0660*/  IMAD.HI.U32 R14, R5, R13, R4 ;  /* 0x0000000d050e7227 */ /* 0x000fcc00078e0004 */
        /* <DEDUP_REMOVED lines=8> */
[----:B------:R-:W-:-:S05]  /*06f0*/  @!P2 LOP3.LUT R14, RZ, R12, RZ, 0x33, !PT ;  /* 0x0000000cff0ea212 */ /* 0x000fca00078e33ff */
[----:B------:R-:W-:-:S04]  /*0700*/  IMAD.MOV R2, RZ, RZ, -R14 ;  /* 0x000000ffff027224 */ /* 0x000fc800078e0a0e */
[----:B------:R-:W-:Y:S01]  /*0710*/  IMAD R2, R12, R2, R3 ;  /* 0x000000020c027224 */ /* 0x000fe200078e0203 */
[----:B------:R-:W-:Y:S06]  /*0720*/  BRA `(.L_x_4) ;  /* 0x0000000000187947 */ /* 0x000fec0003800000 */
.L_x_3:
[----:B------:R-:W-:Y:S01]  /*0730*/  MOV R4, R12 ;  /* 0x0000000c00047202 */ /* 0x000fe20000000f00 */
[----:B------:R-:W-:Y:S01]  /*0740*/  IMAD.MOV.U32 R5, RZ, RZ, R13 ;  /* 0x000000ffff057224 */ /* 0x000fe200078e000d */
[----:B------:R-:W-:-:S07]  /*0750*/  MOV R2, 0x770 ;  /* 0x0000077000027802 */ /* 0x000fce0000000f00 */
[----:B01---5:R-:W-:Y:S05]  /*0760*/  CALL.REL.NOINC `($__internal_0_$__cuda_sm20_div_u64) ;  /* 0x0000000800187944 */ /* 0x023fea0003c00000 */
[----:B------:R-:W-:-:S04]  /*0770*/  IMAD.MOV R2, RZ, RZ, -R14 ;  /* 0x000000ffff027224 */ /* 0x000fc800078e0a0e */
[----:B------:R-:W-:-:S07]  /*0780*/  IMAD R2, R12, R2, R3 ;  /* 0x000000020c027224 */ /* 0x000fce00078e0203 */
.L_x_4:
[----:B0-----:R-:W-:-:S04]  /*0790*/  LEA R12, P0, R9, R10, 0x3 ;  /* 0x0000000a090c7211 */ /* 0x001fc800078018ff */
[----:B------:R-:W-:-:S06]  /*07a0*/  LEA.HI.X R13, R9, R11, RZ, 0x3, P0 ;  /* 0x0000000b090d7211 */ /* 0x000fcc00000f1cff */
[----:B------:R-:W2:Y:S01]  /*07b0*/  LDG.E R13, desc[UR10][R12.64] ;  /* 0x0000000a0c0d7981 */ /* 0x000ea2000c1e1900 */
[----:B------:R-:W-:Y:S01]  /*07c0*/  UIADD3 UR6, UPT, UPT, UR4, 0x1, URZ ;  /* 0x0000000104067890 */ /* 0x000fe2000fffe0ff */
[----:B------:R-:W-:Y:S01]  /*07d0*/  MOV R3, R14 ;  /* 0x0000000e00037202 */ /* 0x000fe20000000f00 */
[----:B------:R-:W-:Y:S02]  /*07e0*/  UMOV UR7, URZ ;  /* 0x000000ff00077c82 */ /* 0x000fe40008000000 */
[----:B-1----:R-:W-:Y:S01]  /*07f0*/  UISETP.GE.U32.AND UP0, UPT, UR6, UR8, UPT ;  /* 0x000000080600728c */ /* 0x002fe2000bf06070 */
[----:B------:R-:W-:Y:S02]  /*0800*/  IMAD.U32 R5, RZ, RZ, UR7 ;  /* 0x00000007ff057e24 */ /* 0x000fe4000f8e00ff */
[----:B------:R-:W-:Y:S01]  /*0810*/  IMAD.U32 R4, RZ, RZ, UR6 ;  /* 0x00000006ff047e24 */ /* 0x000fe2000f8e00ff */
[----:B------:R-:W-:Y:S01]  /*0820*/  UISETP.GE.U32.AND.EX UP0, UPT, URZ, UR9, UPT, UP0 ;  /* 0x00000009ff00728c */ /* 0x000fe2000bf06100 */
[----:B------:R-:W-:Y:S01]  /*0830*/  UMOV UR4, UR6 ;  /* 0x0000000600047c82 */ /* 0x000fe20008000000 */
[----:B--2---:R-:W-:-:S07]  /*0840*/  IMAD R8, R13, R2, R8 ;  /* 0x000000020d087224 */ /* 0x004fce00078e0208 */
[----:B------:R-:W-:Y:S05]  /*0850*/  BRA.U !UP0, `(.L_x_5) ;  /* 0xfffffffd082c7547 */ /* 0x000fea000b83ffff */
[----:B------:R-:W-:Y:S01]  /*0860*/  MOV R4, R8 ;  /* 0x0000000800047202 */ /* 0x000fe20000000f00 */
[----:B------:R-:W-:-:S07]  /*0870*/  IMAD.MOV.U32 R5, RZ, RZ, RZ ;  /* 0x000000ffff057224 */ /* 0x000fce00078e00ff */
.L_x_2:
[----:B------:R-:W0:Y:S02]  /*0880*/  LDCU.64 UR6, c[0x0][0x3a8] ;  /* 0x00007500ff0677ac */ /* 0x000e240008000a00 */
[----:B0-----:R-:W-:-:S04]  /*0890*/  LEA R8, P0, R4, UR6, 0x3 ;  /* 0x0000000604087c11 */ /* 0x001fc8000f8018ff */
[----:B------:R-:W-:Y:S01]  /*08a0*/  LEA.HI.X R9, R4, UR7, R5, 0x3, P0 ;  /* 0x0000000704097c11 */ /* 0x000fe200080f1c05 */
[----:B-----5:R-:W-:Y:S01]  /*08b0*/  IMAD R11, R6, R7, RZ ;  /* 0x00000007060b7224 */ /* 0x020fe200078e02ff */
[----:B------:R-:W0:Y:S01]  /*08c0*/  I2F.U32.RP R12, R7 ;  /* 0x00000007000c7306 */ /* 0x000e220000209000 */
[----:B------:R-:W1:Y:S02]  /*08d0*/  LDCU.64 UR6, c[0x0][0x390] ;  /* 0x00007200ff0677ac */ /* 0x000e640008000a00 */
[----:B------:R2:W3:Y:S01]  /*08e0*/  LDG.E R8, desc[UR10][R8.64] ;  /* 0x0000000a08087981 */ /* 0x0004e2000c1e1900 */
[----:B------:R-:W-:-:S04]  /*08f0*/  ISETP.NE.U32.AND P3, PT, R11, RZ, PT ;  /* 0x000000ff0b00720c */ /* 0x000fc80003f65070 */
[----:B------:R-:W4:Y:S01]  /*0900*/  I2F.U32.RP R10, R11 ;  /* 0x0000000b000a7306 */ /* 0x000f220000209000 */
[----:B--2---:R-:W-:-:S07]  /*0910*/  IMAD.MOV R9, RZ, RZ, -R11 ;  /* 0x000000ffff097224 */ /* 0x004fce00078e0a0b */
[----:B0-----:R-:W0:Y:S01]  /*0920*/  MUFU.RCP R12, R12 ;  /* 0x0000000c000c7308 */ /* 0x001e220000001000 */
[----:B-1----:R-:W-:-:S04]  /*0930*/  UISETP.NE.U32.AND UP0, UPT, UR6, URZ, UPT ;  /* 0x000000ff0600728c */ /* 0x002fc8000bf05070 */
[----:B------:R-:W-:-:S03]  /*0940*/  UISETP.NE.AND.EX UP0, UPT, UR7, URZ, UPT, UP0 ;  /* 0x000000ff0700728c */ /* 0x000fc6000bf05300 */
[----:B----4-:R-:W1:Y:S01]  /*0950*/  MUFU.RCP R10, R10 ;  /* 0x0000000a000a7308 */ /* 0x010e620000001000 */
[----:B0-----:R-:W-:-:S07]  /*0960*/  VIADD R2, R12, 0xffffffe ;  /* 0x0ffffffe0c027836 */ /* 0x001fce0000000000 */
[----:B------:R0:W2:Y:S01]  /*0970*/  F2I.FTZ.U32.TRUNC.NTZ R3, R2 ;  /* 0x0000000200037305 */ /* 0x0000a2000021f000 */
[----:B-1----:R-:W-:-:S07]  /*0980*/  IADD3 R4, PT, PT, R10, 0xffffffe, RZ ;  /* 0x0ffffffe0a047810 */ /* 0x002fce0007ffe0ff */
[----:B------:R1:W4:Y:S01]  /*0990*/  F2I.FTZ.U32.TRUNC.NTZ R5, R4 ;  /* 0x0000000400057305 */ /* 0x000322000021f000 */
[----:B0-----:R-:W-:Y:S02]  /*09a0*/  IMAD.MOV.U32 R2, RZ, RZ, RZ ;  /* 0x000000ffff027224 */ /* 0x001fe400078e00ff */
[----:B--2---:R-:W-:Y:S02]  /*09b0*/  IMAD.MOV R14, RZ, RZ, -R3 ;  /* 0x000000ffff0e7224 */ /* 0x004fe400078e0a03 */
[----:B-1----:R-:W-:Y:S02]  /*09c0*/  HFMA2 R4, -RZ, RZ, 0, 0 ;  /* 0x00000000ff047431 */ /* 0x002fe400000001ff */
[----:B----4-:R-:W-:-:S04]  /*09d0*/  IMAD R9, R9, R5, RZ ;  /* 0x0000000509097224 */ /* 0x010fc800078e02ff */
[----:B------:R-:W-:-:S04]  /*09e0*/  IMAD.HI.U32 R5, R5, R9, R4 ;  /* 0x0000000905057227 */ /* 0x000fc800078e0004 */
[----:B------:R-:W-:Y:S02]  /*09f0*/  IMAD R9, R14, R7, RZ ;  /* 0x000000070e097224 */ /* 0x000fe400078e02ff */
[----:B------:R-:W-:-:S04]  /*0a00*/  IMAD.HI.U32 R5, R5, R0, RZ ;  /* 0x0000000005057227 */ /* 0x000fc800078e00ff */
[----:B------:R-:W-:-:S04]  /*0a10*/  IMAD.HI.U32 R9, R3, R9, R2 ;  /* 0x0000000903097227 */ /* 0x000fc800078e0002 */
[----:B------:R-:W-:Y:S02]  /*0a20*/  IMAD.MOV R2, RZ, RZ, -R5 ;  /* 0x000000ffff027224 */ /* 0x000fe400078e0a05 */
[----:B------:R-:W-:-:S04]  /*0a30*/  IMAD.HI.U32 R9, R9, R0, RZ ;  /* 0x0000000009097227 */ /* 0x000fc800078e00ff */
[----:B------:R-:W-:Y:S01]  /*0a40*/  IMAD R2, R11, R2, R0 ;  /* 0x000000020b027224 */ /* 0x000fe200078e0200 */
[----:B------:R-:W-:-:S04]  /*0a50*/  IADD3 R9, PT, PT, -R9, RZ, RZ ;  /* 0x000000ff09097210 */ /* 0x000fc80007ffe1ff */
[----:B------:R-:W-:Y:S01]  /*0a60*/  ISETP.GE.U32.AND P0, PT, R2, R11, PT ;  /* 0x0000000b0200720c */ /* 0x000fe20003f06070 */
[----:B------:R-:W-:-:S05]  /*0a70*/  IMAD R10, R7, R9, R0 ;  /* 0x00000009070a7224 */ /* 0x000fca00078e0200 */
[----:B------:R-:W-:-:S07]  /*0a80*/  ISETP.GE.U32.AND P2, PT, R10, R7, PT ;  /* 0x000000070a00720c */ /* 0x000fce0003f46070 */
[----:B------:R-:W-:Y:S01]  /*0a90*/  @P0 IMAD.IADD R2, R2, 0x1, -R11 ;  /* 0x0000000102020824 */ /* 0x000fe200078e0a0b */
[----:B------:R-:W-:Y:S02]  /*0aa0*/  @P0 IADD3 R5, PT, PT, R5, 0x1, RZ ;  /* 0x0000000105050810 */ /* 0x000fe40007ffe0ff */
[----:B------:R-:W-:Y:S02]  /*0ab0*/  ISETP.NE.U32.AND P0, PT, R7, RZ, PT ;  /* 0x000000ff0700720c */ /* 0x000fe40003f05070 */
[----:B------:R-:W-:Y:S01]  /*0ac0*/  ISETP.GE.U32.AND P1, PT, R2, R11, PT ;  /* 0x0000000b0200720c */ /* 0x000fe20003f26070 */
[----:B------:R-:W-:-:S05]  /*0ad0*/  @P2 IMAD.IADD R10, R10, 0x1, -R7 ;  /* 0x000000010a0a2824 */ /* 0x000fca00078e0a07 */
[----:B------:R-:W-:-:S07]  /*0ae0*/  ISETP.GE.U32.AND P2, PT, R10, R7, PT ;  /* 0x000000070a00720c */ /* 0x000fce0003f46070 */
[----:B------:R-:W-:Y:S01]  /*0af0*/  @P1 VIADD R5, R5, 0x1 ;  /* 0x0000000105051836 */ /* 0x000fe20000000000 */
[----:B------:R-:W-:-:S05]  /*0b00*/  @!P3 LOP3.LUT R5, RZ, R11, RZ, 0x33, !PT ;  /* 0x0000000bff05b212 */ /* 0x000fca00078e33ff */
[----:B------:R-:W-:Y:S01]  /*0b10*/  @P2 IMAD.IADD R10, R10, 0x1, -R7 ;  /* 0x000000010a0a2824 */ /* 0x000fe200078e0a07 */
[----:B------:R-:W-:Y:S01]  /*0b20*/  @!P0 LOP3.LUT R10, RZ, R7, RZ, 0x33, !PT ;  /* 0x00000007ff0a8212 */ /* 0x000fe200078e33ff */
[----:B---3--:R-:W-:Y:S01]  /*0b30*/  IMAD R8, R6, R5, R8 ;  /* 0x0000000506087224 */ /* 0x008fe200078e0208 */
[----:B------:R-:W-:-:S03]  /*0b40*/  CS2R R4, SRZ ;  /* 0x0000000000047805 */ /* 0x000fc6000001ff00 */
[----:B------:R-:W-:Y:S01]  /*0b50*/  IMAD R3, R8, R7, R10 ;  /* 0x0000000708037224 */ /* 0x000fe200078e020a */
[----:B------:R-:W-:Y:S06]  /*0b60*/  BRA.U !UP0, `(.L_x_6) ;  /* 0x0000000108f47547 */ /* 0x000fec000b800000 */
[----:B------:R-:W0:Y:S01]  /*0b70*/  LDC.64 R6, c[0x0][0x3a0] ;  /* 0x0000e800ff067b82 */ /* 0x000e220000000a00 */
[----:B------:R-:W-:Y:S01]  /*0b80*/  MOV R10, RZ ;  /* 0x000000ff000a7202 */ /* 0x000fe20000000f00 */
[----:B------:R-:W1:Y:S01]  /*0b90*/  LDCU.64 UR8, c[0x0][0x390] ;  /* 0x00007200ff0877ac */ /* 0x000e620008000a00 */
[----:B------:R-:W2:Y:S01]  /*0ba0*/  LDCU.128 UR12, c[0x0][0x390] ;  /* 0x00007200ff0c77ac */ /* 0x000ea20008000c00 */
[----:B------:R-:W-:-:S05]  /*0bb0*/  UMOV UR4, URZ ;  /* 0x000000ff00047c82 */ /* 0x000fca0008000000 */
.L_x_9:
[----:B------:R-:W-:Y:S02]  /*0bc0*/  LOP3.LUT R11, RZ, R4, RZ, 0x33, !PT ;  /* 0x00000004ff0b7212 */ /* 0x000fe400078e33ff */
[----:B------:R-:W-:Y:S02]  /*0bd0*/  LOP3.LUT R2, RZ, R5, RZ, 0x33, !PT ;  /* 0x00000005ff027212 */ /* 0x000fe400078e33ff */
[----:B--2---:R-:W-:-:S04]  /*0be0*/  IADD3 R11, P0, PT, R11, UR12, RZ ;  /* 0x0000000c0b0b7c10 */ /* 0x004fc8000ff1e0ff */
[----:B------:R-:W-:Y:S01]  /*0bf0*/  IADD3.X R2, PT, PT, R2, UR13, RZ, P0, !PT ;  /* 0x0000000d02027c10 */ /* 0x000fe200087fe4ff */
[----:B------:R-:W-:-:S03]  /*0c00*/  IMAD.SHL.U32 R8, R11, 0x8, RZ ;  /* 0x000000080b087824 */ /* 0x000fc600078e00ff */
        /* <DEDUP_REMOVED lines=9> */
[----:B------:R-:W-:Y:S02]  /*0ca0*/  IADD3 R9, PT, PT, RZ, -R8, RZ ;  /* 0x80000008ff097210 */ /* 0x000fe40007ffe0ff */
[----:B------:R-:W-:-:S05]  /*0cb0*/  ISETP.NE.U32.AND P2, PT, R8, RZ, PT ;  /* 0x000000ff0800720c */ /* 0x000fca0003f45070 */
[----:B--2---:R-:W2:Y:S02]  /*0cc0*/  MUFU.RCP R2, R2 ;  /* 0x0000000200027308 */ /* 0x004ea40000001000 */
[----:B--2---:R-:W-:-:S06]  /*0cd0*/  VIADD R4, R2, 0xffffffe ;  /* 0x0ffffffe02047836 */ /* 0x004fcc0000000000 */
[----:B------:R2:W3:Y:S02]  /*0ce0*/  F2I.FTZ.U32.TRUNC.NTZ R5, R4 ;  /* 0x0000000400057305 */ /* 0x0004e4000021f000 */
[----:B--2---:R-:W-:Y:S02]  /*0cf0*/  IMAD.MOV.U32 R4, RZ, RZ, RZ ;  /* 0x000000ffff047224 */ /* 0x004fe400078e00ff */
[----:B---3--:R-:W-:-:S04]  /*0d00*/  IMAD R9, R9, R5, RZ ;  /* 0x0000000509097224 */ /* 0x008fc800078e02ff */
[----:B------:R-:W-:-:S06]  /*0d10*/  IMAD.HI.U32 R12, R5, R9, R4 ;  /* 0x00000009050c7227 */ /* 0x000fcc00078e0004 */
[----:B------:R-:W-:-:S04]  /*0d20*/  IMAD.HI.U32 R12, R12, R3, RZ ;  /* 0x000000030c0c7227 */ /* 0x000fc800078e00ff */
[----:B------:R-:W-:-:S04]  /*0d30*/  IMAD.MOV R5, RZ, RZ, -R12 ;  /* 0x000000ffff057224 */ /* 0x000fc800078e0a0c */
[----:B------:R-:W-:-:S05]  /*0d40*/  IMAD R5, R8, R5, R3 ;  /* 0x0000000508057224 */ /* 0x000fca00078e0203 */
[----:B------:R-:W-:-:S13]  /*0d50*/  ISETP.GE.U32.AND P0, PT, R5, R8, PT ;  /* 0x000000080500720c */ /* 0x000fda0003f06070 */
[----:B------:R-:W-:Y:S01]  /*0d60*/  @P0 IADD3 R5, PT, PT, -R8, R5, RZ ;  /* 0x0000000508050210 */ /* 0x000fe20007ffe1ff */
[----:B------:R-:W-:-:S03]  /*0d70*/  @P0 VIADD R12, R12, 0x1 ;  /* 0x000000010c0c0836 */ /* 0x000fc60000000000 */
[----:B------:R-:W-:-:S13]  /*0d80*/  ISETP.GE.U32.AND P1, PT, R5, R8, PT ;  /* 0x000000080500720c */ /* 0x000fda0003f26070 */
[----:B------:R-:W-:Y:S01]  /*0d90*/  @P1 VIADD R12, R12, 0x1 ;  /* 0x000000010c0c1836 */ /* 0x000fe20000000000 */
[----:B------:R-:W-:-:S04]  /*0da0*/  @!P2 LOP3.LUT R12, RZ, R8, RZ, 0x33, !PT ;  /* 0x00000008ff0ca212 */ /* 0x000fc800078e33ff */
[----:B------:R-:W-:-:S05]  /*0db0*/  IADD3 R2, PT, PT, -R12, RZ, RZ ;  /* 0x000000ff0c027210 */ /* 0x000fca0007ffe1ff */
[----:B------:R-:W-:Y:S01]  /*0dc0*/  IMAD R2, R8, R2, R3 ;  /* 0x0000000208027224 */ /* 0x000fe200078e0203 */
[----:B------:R-:W-:Y:S06]  /*0dd0*/  BRA `(.L_x_8) ;  /* 0x00000000001c7947 */ /* 0x000fec0003800000 */
.L_x_7:
[----:B------:R-:W-:Y:S01]  /*0de0*/  IMAD.MOV.U32 R4, RZ, RZ, R8 ;  /* 0x000000ffff047224 */ /* 0x000fe200078e0008 */
[----:B------:R-:W-:Y:S01]  /*0df0*/  MOV R2, 0xe20 ;  /* 0x00000e2000027802 */ /* 0x000fe20000000f00 */
[----:B------:R-:W-:-:S07]  /*0e00*/  IMAD.MOV.U32 R5, RZ, RZ, R9 ;  /* 0x000000ffff057224 */ /* 0x000fce00078e0009 */
[----:B01----:R-:W-:Y:S05]  /*0e10*/  CALL.REL.NOINC `($__internal_0_$__cuda_sm20_div_u64) ;  /* 0x00000000006c7944 */ /* 0x003fea0003c00000 */
[----:B------:R-:W-:Y:S01]  /*0e20*/  IADD3 R2, PT, PT, -R14, RZ, RZ ;  /* 0x000000ff0e027210 */ /* 0x000fe20007ffe1ff */
[----:B------:R-:W-:-:S04]  /*0e30*/  IMAD.MOV.U32 R12, RZ, RZ, R14 ;  /* 0x000000ffff0c7224 */ /* 0x000fc800078e000e */
[----:B------:R-:W-:-:S07]  /*0e40*/  IMAD R2, R8, R2, R3 ;  /* 0x0000000208027224 */ /* 0x000fce00078e0203 */
.L_x_8:
[----:B0-----:R-:W-:-:S04]  /*0e50*/  LEA R8, P0, R11, R6, 0x3 ;  /* 0x000000060b087211 */ /* 0x001fc800078018ff */
[----:B------:R-:W-:-:S06]  /*0e60*/  LEA.HI.X R9, R11, R7, RZ, 0x3, P0 ;  /* 0x000000070b097211 */ /* 0x000fcc00000f1cff */
[----:B------:R-:W2:Y:S01]  /*0e70*/  LDG.E R9, desc[UR10][R8.64] ;  /* 0x0000000a08097981 */ /* 0x000ea2000c1e1900 */
[----:B------:R-:W-:Y:S01]  /*0e80*/  UIADD3 UR6, UPT, UPT, UR4, 0x1, URZ ;  /* 0x0000000104067890 */ /* 0x000fe2000fffe0ff */
[----:B------:R-:W-:Y:S01]  /*0e90*/  MOV R3, R12 ;  /* 0x0000000c00037202 */ /* 0x000fe20000000f00 */
[----:B------:R-:W-:Y:S02]  /*0ea0*/  UMOV UR7, URZ ;  /* 0x000000ff00077c82 */ /* 0x000fe40008000000 */
[----:B-1----:R-:W-:Y:S01]  /*0eb0*/  UISETP.GE.U32.AND UP0, UPT, UR6, UR8, UPT ;  /* 0x000000080600728c */ /* 0x002fe2000bf06070 */
[----:B------:R-:W-:Y:S01]  /*0ec0*/  MOV R5, UR7 ;  /* 0x0000000700057c02 */ /* 0x000fe20008000f00 */
[----:B------:R-:W-:Y:S01]  /*0ed0*/  IMAD.U32 R4, RZ, RZ, UR6 ;  /* 0x00000006ff047e24 */ /* 0x000fe2000f8e00ff */
[----:B------:R-:W-:Y:S01]  /*0ee0*/  UMOV UR4, UR6 ;  /* 0x0000000600047c82 */ /* 0x000fe20008000000 */
[----:B------:R-:W-:Y:S01]  /*0ef0*/  UISETP.GE.U32.AND.EX UP0, UPT, URZ, UR9, UPT, UP0 ;  /* 0x00000009ff00728c */ /* 0x000fe2000bf06100 */
[----:B--2---:R-:W-:-:S08]  /*0f00*/  IMAD R10, R9, R2, R10 ;  /* 0x00000002090a7224 */ /* 0x004fd000078e020a */
[----:B------:R-:W-:Y:S05]  /*0f10*/  BRA.U !UP0, `(.L_x_9) ;  /* 0xfffffffd08287547 */ /* 0x000fea000b83ffff */
[----:B------:R-:W-:Y:S02]  /*0f20*/  HFMA2 R5, -RZ, RZ, 0, 0 ;  /* 0x00000000ff057431 */ /* 0x000fe400000001ff */
[----:B------:R-:W-:-:S07]  /*0f30*/  IMAD.MOV.U32 R4, RZ, RZ, R10 ;  /* 0x000000ffff047224 */ /* 0x000fce00078e000a */
.L_x_6:
[----:B------:R-:W0:Y:S02]  /*0f40*/  LDCU.64 UR6, c[0x0][0x3c8] ;  /* 0x00007900ff0677ac */ /* 0x000e240008000a00 */
[----:B0-----:R-:W-:-:S04]  /*0f50*/  LEA R2, P0, R0, UR6, 0x2 ;  /* 0x0000000600027c11 */ /* 0x001fc8000f8010ff */
[----:B------:R-:W-:Y:S01]  /*0f60*/  LEA.HI.X R3, R0, UR7, RZ, 0x2, P0 ;  /* 0x0000000700037c11 */ /* 0x000fe200080f14ff */
[----:B------:R-:W0:Y:S05]  /*0f70*/  LDCU.64 UR6, c[0x0][0x388] ;  /* 0x00007100ff0677ac */ /* 0x000e2a0008000a00 */
[----:B------:R-:W2:Y:S01]  /*0f80*/  LDG.E R3, desc[UR10][R2.64] ;  /* 0x0000000a02037981 */ /* 0x000ea2000c1e1900 */
[----:B0-----:R-:W-:-:S04]  /*0f90*/  LEA R6, P0, R4, UR6, 0x2 ;  /* 0x0000000604067c11 */ /* 0x001fc8000f8010ff */
[----:B------:R-:W-:-:S05]  /*0fa0*/  LEA.HI.X R7, R4, UR7, R5, 0x2, P0 ;  /* 0x0000000704077c11 */ /* 0x000fca00080f1405 */
[----:B--2---:R-:W-:Y:S01]  /*0fb0*/  REDG.E.ADD.F32.FTZ.RN.STRONG.GPU desc[UR10][R6.64], R3 ;  /* 0x00000003060079a6 */ /* 0x004fe2000c12f30a */
[----:B------:R-:W-:Y:S05]  /*0fc0*/  EXIT ;  /* 0x000000000000794d */ /* 0x000fea0003800000 */
        .weak           $__internal_0_$__cuda_sm20_div_u64
        .type           $__internal_0_$__cuda_sm20_div_u64,@function
        .size           $__internal_0_$__cuda_sm20_div_u64,(.L_x_22 - $__internal_0_$__cuda_sm20_div_u64)
$__internal_0_$__cuda_sm20_div_u64:
[----:B------:R-:W0:Y:S08]  /*0fd0*/  I2F.U64.RP R18, R4 ;  /* 0x0000000400127312 */ /* 0x000e300000309000 */
[----:B0-----:R-:W0:Y:S02]  /*0fe0*/  MUFU.RCP R18, R18 ;  /* 0x0000001200127308 */ /* 0x001e240000001000 */
[----:B0-----:R-:W-:-:S06]  /*0ff0*/  VIADD R15, R18, 0x1ffffffe ;  /* 0x1ffffffe120f7836 */ /* 0x001fcc0000000000 */
[----:B------:R-:W0:Y:S02]  /*1000*/  F2I.U64.TRUNC R14, R15 ;  /* 0x0000000f000e7311 */ /* 0x000e24000020d800 */
[----:B0-----:R-:W-:-:S04]  /*1010*/  IMAD.WIDE.U32 R16, R14, R4, RZ ;  /* 0x000000040e107225 */ /* 0x001fc800078e00ff */
[----:B------:R-:W-:Y:S01]  /*1020*/  IMAD R17, R14, R5, R17 ;  /* 0x000000050e117224 */ /* 0x000fe200078e0211 */
[----:B------:R-:W-:-:S03]  /*1030*/  IADD3 R21, P0, PT, RZ, -R16, RZ ;  /* 0x80000010ff157210 */ /* 0x000fc60007f1e0ff */
[----:B------:R-:W-:Y:S02]  /*1040*/  IMAD R17, R15, R4, R17 ;  /* 0x000000040f117224 */ /* 0x000fe400078e0211 */
[----:B------:R-:W-:-:S03]  /*1050*/  IMAD.HI.U32 R16, R14, R21, RZ ;  /* 0x000000150e107227 */ /* 0x000fc600078e00ff */
[----:B------:R-:W-:Y:S01]  /*1060*/  IADD3.X R19, PT, PT, RZ, ~R17, RZ, P0, !PT ;  /* 0x80000011ff137210 */ /* 0x000fe200007fe4ff */
[----:B------:R-:W-:-:S04]  /*1070*/  IMAD.MOV.U32 R17, RZ, RZ, R14 ;  /* 0x000000ffff117224 */ /* 0x000fc800078e000e */
[----:B------:R-:W-:-:S04]  /*1080*/  IMAD.WIDE.U32 R16, P0, R14, R19, R16 ;  /* 0x000000130e107225 */ /* 0x000fc80007800010 */
[C---:B------:R-:W-:Y:S02]  /*1090*/  IMAD R14, R15.reuse, R19, RZ ;  /* 0x000000130f0e7224 */ /* 0x040fe400078e02ff */
[----:B------:R-:W-:-:S04]  /*10a0*/  IMAD.HI.U32 R17, P1, R15, R21, R16 ;  /* 0x000000150f117227 */ /* 0x000fc80007820010 */
[----:B------:R-:W-:Y:S01]  /*10b0*/  IMAD.HI.U32 R19, R15, R19, RZ ;  /* 0x000000130f137227 */ /* 0x000fe200078e00ff */
[----:B------:R-:W-:-:S04]  /*10c0*/  IADD3 R17, P2, PT, R14, R17, RZ ;  /* 0x000000110e117210 */ /* 0x000fc80007f5e0ff */
[----:B------:R-:W-:Y:S01]  /*10d0*/  IADD3.X R19, PT, PT, R19, R15, RZ, P0, !PT ;  /* 0x0000000f13137210 */ /* 0x000fe200007fe4ff */
[----:B------:R-:W-:-:S03]  /*10e0*/  IMAD.WIDE.U32 R14, R17, R4, RZ ;  /* 0x00000004110e7225 */ /* 0x000fc600078e00ff */
[----:B------:R-:W-:Y:S01]  /*10f0*/  IADD3.X R19, PT, PT, RZ, RZ, R19, P2, P1 ;  /* 0x000000ffff137210 */ /* 0x000fe200017e2413 */
[----:B------:R-:W-:Y:S01]  /*1100*/  IMAD R16, R17, R5, R15 ;  /* 0x0000000511107224 */ /* 0x000fe200078e020f */
[----:B------:R-:W-:-:S03]  /*1110*/  IADD3 R15, P0, PT, RZ, -R14, RZ ;  /* 0x8000000eff0f7210 */ /* 0x000fc60007f1e0ff */
[----:B------:R-:W-:Y:S02]  /*1120*/  IMAD R14, R19, R4, R16 ;  /* 0x00000004130e7224 */ /* 0x000fe400078e0210 */
[----:B------:R-:W-:-:S04]  /*1130*/  IMAD.HI.U32 R16, R17, R15, RZ ;  /* 0x0000000f11107227 */ /* 0x000fc800078e00ff */
[----:B------:R-:W-:-:S04]  /*1140*/  IMAD.X R14, RZ, RZ, ~R14, P0 ;  /* 0x000000ffff0e7224 */ /* 0x000fc800000e0e0e */
[----:B------:R-:W-:-:S04]  /*1150*/  IMAD.WIDE.U32 R16, P0, R17, R14, R16 ;  /* 0x0000000e11107225 */ /* 0x000fc80007800010 */
[C---:B------:R-:W-:Y:S02]  /*1160*/  IMAD R21, R19.reuse, R14, RZ ;  /* 0x0000000e13157224 */ /* 0x040fe400078e02ff */
[----:B------:R-:W-:-:S04]  /*1170*/  IMAD.HI.U32 R16, P1, R19, R15, R16 ;  /* 0x0000000f13107227 */ /* 0x000fc80007820010 */
[----:B------:R-:W-:Y:S01]  /*1180*/  IMAD.HI.U32 R14, R19, R14, RZ ;  /* 0x0000000e130e7227 */ /* 0x000fe200078e00ff */
[----:B------:R-:W-:-:S03]  /*1190*/  IADD3 R16, P2, PT, R21, R16, RZ ;  /* 0x0000001015107210 */ /* 0x000fc60007f5e0ff */
[----:B------:R-:W-:Y:S01]  /*11a0*/  IMAD.MOV.U32 R15, RZ, RZ, RZ ;  /* 0x000000ffff0f7224 */ /* 0x000fe200078e00ff */
[----:B------:R-:W-:Y:S01]  /*11b0*/  IADD3.X R19, PT, PT, R14, R19, RZ, P0, !PT ;  /* 0x000000130e137210 */ /* 0x000fe200007fe4ff */
[----:B------:R-:W-:-:S03]  /*11c0*/  IMAD.HI.U32 R14, R16, R3, RZ ;  /* 0x00000003100e7227 */ /* 0x000fc600078e00ff */
[----:B------:R-:W-:Y:S01]  /*11d0*/  IADD3.X R19, PT, PT, RZ, RZ, R19, P2, P1 ;  /* 0x000000ffff137210 */ /* 0x000fe200017e2413 */
[----:B------:R-:W-:-:S04]  /*11e0*/  IMAD.WIDE.U32 R14, R16, UR5, R14 ;  /* 0x00000005100e7c25 */ /* 0x000fc8000f8e000e */
[C---:B------:R-:W-:Y:S02]  /*11f0*/  IMAD R17, R19.reuse, UR5, RZ ;  /* 0x0000000513117c24 */ /* 0x040fe4000f8e02ff */
[----:B------:R-:W-:-:S04]  /*1200*/  IMAD.HI.U32 R14, P0, R19, R3, R14 ;  /* 0x00000003130e7227 */ /* 0x000fc8000780000e */
[----:B------:R-:W-:Y:S01]  /*1210*/  IMAD.HI.U32 R16, R19, UR5, RZ ;  /* 0x0000000513107c27 */ /* 0x000fe2000f8e00ff */
[----:B------:R-:W-:-:S04]  /*1220*/  IADD3 R17, P1, PT, R17, R14, RZ ;  /* 0x0000000e11117210 */ /* 0x000fc80007f3e0ff */
[----:B------:R-:W-:Y:S01]  /*1230*/  IADD3.X R16, PT, PT, R16, RZ, RZ, P0, !PT ;  /* 0x000000ff10107210 */ /* 0x000fe200007fe4ff */
[----:B------:R-:W-:-:S04]  /*1240*/  IMAD.WIDE.U32 R14, R17, R4, RZ ;  /* 0x00000004110e7225 */ /* 0x000fc800078e00ff */
[----:B------:R-:W-:Y:S01]  /*1250*/  IMAD.X R19, RZ, RZ, R16, P1 ;  /* 0x000000ffff137224 */ /* 0x000fe200008e0610 */
[----:B------:R-:W-:Y:S01]  /*1260*/  IADD3 R21, P1, PT, -R14, R3, RZ ;  /* 0x000000030e157210 */ /* 0x000fe20007f3e1ff */
[C---:B------:R-:W-:Y:S02]  /*1270*/  IMAD R15, R17.reuse, R5, R15 ;  /* 0x00000005110f7224 */ /* 0x040fe400078e020f */
[----:B------:R-:W-:Y:S01]  /*1280*/  VIADD R14, R17, 0x1 ;  /* 0x00000001110e7836 */ /* 0x000fe20000000000 */
[-C--:B------:R-:W-:Y:S01]  /*1290*/  ISETP.GE.U32.AND P0, PT, R21, R4.reuse, PT ;  /* 0x000000041500720c */ /* 0x080fe20003f06070 */
[----:B------:R-:W-:-:S05]  /*12a0*/  IMAD R15, R19, R4, R15 ;  /* 0x00000004130f7224 */ /* 0x000fca00078e020f */
[----:B------:R-:W-:Y:S02]  /*12b0*/  IADD3.X R18, PT, PT, ~R15, UR5, RZ, P1, !PT ;  /* 0x000000050f127c10 */ /* 0x000fe40008ffe5ff */
[----:B------:R-:W-:Y:S02]  /*12c0*/  IADD3 R15, P1, PT, -R4, R21, RZ ;  /* 0x00000015040f7210 */ /* 0x000fe40007f3e1ff */
[----:B------:R-:W-:Y:S02]  /*12d0*/  ISETP.GE.U32.AND.EX P0, PT, R18, R5, PT, P0 ;  /* 0x000000051200720c */ /* 0x000fe40003f06100 */
[-C--:B------:R-:W-:Y:S02]  /*12e0*/  IADD3.X R16, PT, PT, ~R5, R18.reuse, RZ, P1, !PT ;  /* 0x0000001205107210 */ /* 0x080fe40000ffe5ff */
[----:B------:R-:W-:Y:S02]  /*12f0*/  SEL R15, R15, R21, P0 ;  /* 0x000000150f0f7207 */ /* 0x000fe40000000000 */
[----:B------:R-:W-:-:S02]  /*1300*/  SEL R16, R16, R18, P0 ;  /* 0x0000001210107207 */ /* 0x000fc40000000000 */
[----:B------:R-:W-:Y:S02]  /*1310*/  SEL R17, R14, R17, P0 ;  /* 0x000000110e117207 */ /* 0x000fe40000000000 */
[----:B------:R-:W-:Y:S02]  /*1320*/  ISETP.GE.U32.AND P0, PT, R15, R4, PT ;  /* 0x000000040f00720c */ /* 0x000fe40003f06070 */
[----:B------:R-:W-:Y:S01]  /*1330*/  ISETP.NE.U32.AND P1, PT, R4, RZ, PT ;  /* 0x000000ff0400720c */ /* 0x000fe20003f25070 */
[----:B------:R-:W-:Y:S01]  /*1340*/  IMAD.MOV.U32 R4, RZ, RZ, R2 ;  /* 0x000000ffff047224 */ /* 0x000fe200078e0002 */
[----:B------:R-:W-:Y:S02]  /*1350*/  IADD3 R14, PT, PT, R17, 0x1, RZ ;  /* 0x00000001110e7810 */ /* 0x000fe40007ffe0ff */
[----:B------:R-:W-:Y:S02]  /*1360*/  ISETP.GE.U32.AND.EX P0, PT, R16, R5, PT, P0 ;  /* 0x000000051000720c */ /* 0x000fe40003f06100 */
[----:B------:R-:W-:-:S02]  /*1370*/  ISETP.NE.AND.EX P1, PT, R5, RZ, PT, P1 ;  /* 0x000000ff0500720c */ /* 0x000fc40003f25310 */
[----:B------:R-:W-:Y:S02]  /*1380*/  MOV R5, 0x0 ;  /* 0x0000000000057802 */ /* 0x000fe40000000f00 */
[----:B------:R-:W-:-:S04]  /*1390*/  SEL R14, R14, R17, P0 ;  /* 0x000000110e0e7207 */ /* 0x000fc80000000000 */
[----:B------:R-:W-:Y:S01]  /*13a0*/  SEL R14, R14, 0xffffffff, P1 ;  /* 0xffffffff0e0e7807 */ /* 0x000fe20000800000 */
[----:B------:R-:W-:Y:S06]  /*13b0*/  RET.REL.NODEC R4 `(gather_backward) ;  /* 0xffffffec04107950 */ /* 0x000fec0003c3ffff */
.L_x_10:
[----:B------:R-:W-:-:S00]  /*13c0*/  BRA `(.L_x_10) ;  /* 0xfffffffc00fc7947 */ /* 0x000fc0000383ffff */
[----:B------:R-:W-:-:S00]  /*13d0*/  NOP ;  /* 0x0000000000007918 */ /* 0x000fc00000000000 */
        /* <DEDUP_REMOVED lines=10> */
.L_x_22:


//--------------------- .text.gather_forward      --------------------------
	.section	.text.gather_forward,"ax",@progbits
	.align	128
        .global         gather_forward
        .type           gather_forward,@function
        .size           gather_forward,(.L_x_23 - gather_forward)
        .other          gather_forward,@"STO_CUDA_ENTRY STV_DEFAULT"
gather_forward:
.text.gather_forward:
        /* <DEDUP_REMOVED lines=33> */
.L_x_12:
        /* <DEDUP_REMOVED lines=19> */
.L_x_11:
        /* <DEDUP_REMOVED lines=29> */
.L_x_16:
        /* <DEDUP_REMOVED lines=34> */
.L_x_14:
[----:B------:R-:W-:Y:S01]  /*0730*/  MOV R4, R12 ;  /* 0x0000000c00047202 */ /* 0x000fe20000000f00 */
[----:B------:R-:W-:Y:S01]  /*0740*/  IMAD.MOV.U32 R5, RZ, RZ, R13 ;  /* 0x000000ffff057224 */ /* 0x000fe200078e000d */
[----:B------:R-:W-:-:S07]  /*0750*/  MOV R2, 0x770 ;  /* 0x0000077000027802 */ /* 0x000fce0000000f00 */
[----:B01---5:R-:W-:Y:S05]  /*0760*/  CALL.REL.NOINC `($__internal_1_$__cuda_sm20_div_u64) ;  /* 0x0000000800187944 */ /* 0x023fea0003c00000 */
[----:B------:R-:W-:-:S04]  /*0770*/  IMAD.MOV R2, RZ, RZ, -R14 ;  /* 0x000000ffff027224 */ /* 0x000fc800078e0a0e */
[----:B------:R-:W-:-:S07]  /*0780*/  IMAD R2, R12, R2, R3 ;  /* 0x000000020c027224 */ /* 0x000fce00078e0203 */
.L_x_15:
        /* <DEDUP_REMOVED lines=15> */
.L_x_13:
        /* <DEDUP_REMOVED lines=52> */
.L_x_20:
        /* <DEDUP_REMOVED lines=34> */
.L_x_18:
[----:B------:R-:W-:Y:S01]  /*0de0*/  IMAD.MOV.U32 R4, RZ, RZ, R8 ;  /* 0x000000ffff047224 */ /* 0x000fe200078e0008 */
[----:B------:R-:W-:Y:S01]  /*0df0*/  MOV R2, 0xe20 ;  /* 0x00000e2000027802 */ /* 0x000fe20000000f00 */
[----:B------:R-:W-:-:S07]  /*0e00*/  IMAD.MOV.U32 R5, RZ, RZ, R9 ;  /* 0x000000ffff057224 */ /* 0x000fce00078e0009 */
[----:B01----:R-:W-:Y:S05]  /*0e10*/  CALL.REL.NOINC `($__internal_1_$__cuda_sm20_div_u64) ;  /* 0x00000000006c7944 */ /* 0x003fea0003c00000 */
[----:B------:R-:W-:Y:S01]  /*0e20*/  IADD3 R2, PT, PT, -R14, RZ, RZ ;  /* 0x000000ff0e027210 */ /* 0x000fe20007ffe1ff */
[----:B------:R-:W-:-:S04]  /*0e30*/  IMAD.MOV.U32 R12, RZ, RZ, R14 ;  /* 0x000000ffff0c7224 */ /* 0x000fc800078e000e */
[----:B------:R-:W-:-:S07]  /*0e40*/  IMAD R2, R8, R2, R3 ;  /* 0x0000000208027224 */ /* 0x000fce00078e0203 */
.L_x_19:
        /* <DEDUP_REMOVED lines=15> */
.L_x_17:
[----:B------:R-:W0:Y:S02]  /*0f40*/  LDCU.64 UR6, c[0x0][0x388] ;  /* 0x00007100ff0677ac */ /* 0x000e240008000a00 */
[----:B0-----:R-:W-:-:S04]  /*0f50*/  LEA R2, P0, R4, UR6, 0x2 ;  /* 0x0000000604027c11 */ /* 0x001fc8000f8010ff */
[----:B------:R-:W-:Y:S01]  /*0f60*/  LEA.HI.X R3, R4, UR7, R5, 0x2, P0 ;  /* 0x0000000704037c11 */ /* 0x000fe200080f1405 */
[----:B------:R-:W0:Y:S05]  /*0f70*/  LDCU.64 UR6, c[0x0][0x3c8] ;  /* 0x00007900ff0677ac */ /* 0x000e2a0008000a00 */
[----:B------:R-:W2:Y:S01]  /*0f80*/  LDG.E R3, desc[UR10][R2.64] ;  /* 0x0000000a02037981 */ /* 0x000ea2000c1e1900 */
[----:B0-----:R-:W-:-:S04]  /*0f90*/  LEA R4, P0, R0, UR6, 0x2 ;  /* 0x0000000600047c11 */ /* 0x001fc8000f8010ff */
[----:B------:R-:W-:-:S05]  /*0fa0*/  LEA.HI.X R5, R0, UR7, RZ, 0x2, P0 ;  /* 0x0000000700057c11 */ /* 0x000fca00080f14ff */
[----:B--2---:R-:W-:Y:S01]  /*0fb0*/  STG.E desc[UR10][R4.64], R3 ;  /* 0x0000000304007986 */ /* 0x004fe2000c10190a */
[----:B------:R-:W-:Y:S05]  /*0fc0*/  EXIT ;  /* 0x000000000000794d */ /* 0x000fea0003800000 */
        .weak           $__internal_1_$__cuda_sm20_div_u64
        .type           $__internal_1_$__cuda_sm20_div_u64,@function
        .size           $__internal_1_$__cuda_sm20_div_u64,(.L_x_23 - $__internal_1_$__cuda_sm20_div_u64)
$__internal_1_$__cuda_sm20_div_u64:
        /* <DEDUP_REMOVED lines=62> */
[----:B------:R-:W-:Y:S06]  /*13b0*/  RET.REL.NODEC R4 `(gather_forward) ;  /* 0xffffffec04107950 */ /* 0x000fec0003c3ffff */
.L_x_21:
        /* <DEDUP_REMOVED lines=12> */
.L_x_23:


//--------------------- .nv.shared.reserved.0     --------------------------
	.section	.nv.shared.reserved.0,"aw",@nobits
	.weak		__nv_reservedSMEM_offset_0_alias
	.size		__nv_reservedSMEM_offset_0_alias, 0, 64
	.other		__nv_reservedSMEM_offset_0_alias,@"STO_CUDA_RESERVED_SHARED STV_DEFAULT"
__nv_reservedSMEM_offset_0_alias:
	.zero		0
	.zero		64


//--------------------- .nv.constant0.gather_backward --------------------------
	.section	.nv.constant0.gather_backward,"a",@progbits
	.sectionflags	@""
	.align	4
.nv.constant0.gather_backward:
	.zero		984


//--------------------- .nv.constant0.gather_forward --------------------------
	.section	.nv.constant0.gather_forward,"a",@progbits
	.sectionflags	@""
	.align	4
.nv.constant0.gather_forward:
	.zero		984


//--------------------- SYMBOLS --------------------------

	.type		.nv.reservedSmem.offset0,@object
	.size		.nv.reservedSmem.offset0,0x4
